//
// Generated by NVIDIA NVVM Compiler
//
// Compiler Build ID: CL-36424714
// Cuda compilation tools, release 13.0, V13.0.88
// Based on NVVM 20.0.0
//

.version 9.0
.target sm_100
.address_size 64

	// .globl	_ZN3cub18CUB_300001_SM_10006detail11EmptyKernelIvEEvv
// _ZZN3cub18CUB_300001_SM_10006detail6select23DeviceSelectSweepKernelINS2_10policy_hubI7ElementiiLb0ELNS0_10SelectImplE0EE10Policy1000EN6thrust24THRUST_300001_SM_1000_NS6detail15normal_iteratorINSA_10device_ptrIS5_EEEENSC_INSD_IKiEEEESF_PlNS0_13ScanTileStateIiLb1EEE13CopyPredicateNS0_8NullTypeEiNS2_19streaming_context_tIlLb1EEELS6_0EEEvT0_T1_T2_T3_T4_T5_T6_T7_iT8_NS1_7vsmem_tEE19static_temp_storage has been demoted
.global .align 1 .b8 _ZN34_INTERNAL_17d0d489_4_k_cu_74f577184cuda3std3__45__cpo5beginE[1];
.global .align 1 .b8 _ZN34_INTERNAL_17d0d489_4_k_cu_74f577184cuda3std3__45__cpo3endE[1];
.global .align 1 .b8 _ZN34_INTERNAL_17d0d489_4_k_cu_74f577184cuda3std3__45__cpo6cbeginE[1];
.global .align 1 .b8 _ZN34_INTERNAL_17d0d489_4_k_cu_74f577184cuda3std3__45__cpo4cendE[1];
.global .align 1 .b8 _ZN34_INTERNAL_17d0d489_4_k_cu_74f577184cuda3std3__45__cpo6rbeginE[1];
.global .align 1 .b8 _ZN34_INTERNAL_17d0d489_4_k_cu_74f577184cuda3std3__45__cpo4rendE[1];
.global .align 1 .b8 _ZN34_INTERNAL_17d0d489_4_k_cu_74f577184cuda3std3__45__cpo7crbeginE[1];
.global .align 1 .b8 _ZN34_INTERNAL_17d0d489_4_k_cu_74f577184cuda3std3__45__cpo5crendE[1];
.global .align 1 .b8 _ZN34_INTERNAL_17d0d489_4_k_cu_74f577184cuda3std3__436_GLOBAL__N__17d0d489_4_k_cu_74f577186ignoreE[1];
.global .align 1 .b8 _ZN34_INTERNAL_17d0d489_4_k_cu_74f577184cuda3std3__419piecewise_constructE[1];
.global .align 1 .b8 _ZN34_INTERNAL_17d0d489_4_k_cu_74f577184cuda3std3__48in_placeE[1];
.global .align 1 .b8 _ZN34_INTERNAL_17d0d489_4_k_cu_74f577184cuda3std3__420unreachable_sentinelE[1];
.global .align 1 .b8 _ZN34_INTERNAL_17d0d489_4_k_cu_74f577184cuda3std3__47nulloptE[1];
.global .align 1 .b8 _ZN34_INTERNAL_17d0d489_4_k_cu_74f577184cuda3std3__48unexpectE[1];
.global .align 1 .b8 _ZN34_INTERNAL_17d0d489_4_k_cu_74f577184cuda3std6ranges3__45__cpo4swapE[1];
.global .align 1 .b8 _ZN34_INTERNAL_17d0d489_4_k_cu_74f577184cuda3std6ranges3__45__cpo9iter_moveE[1];
.global .align 1 .b8 _ZN34_INTERNAL_17d0d489_4_k_cu_74f577184cuda3std6ranges3__45__cpo5beginE[1];
.global .align 1 .b8 _ZN34_INTERNAL_17d0d489_4_k_cu_74f577184cuda3std6ranges3__45__cpo3endE[1];
.global .align 1 .b8 _ZN34_INTERNAL_17d0d489_4_k_cu_74f577184cuda3std6ranges3__45__cpo6cbeginE[1];
.global .align 1 .b8 _ZN34_INTERNAL_17d0d489_4_k_cu_74f577184cuda3std6ranges3__45__cpo4cendE[1];
.global .align 1 .b8 _ZN34_INTERNAL_17d0d489_4_k_cu_74f577184cuda3std6ranges3__45__cpo7advanceE[1];
.global .align 1 .b8 _ZN34_INTERNAL_17d0d489_4_k_cu_74f577184cuda3std6ranges3__45__cpo9iter_swapE[1];
.global .align 1 .b8 _ZN34_INTERNAL_17d0d489_4_k_cu_74f577184cuda3std6ranges3__45__cpo4nextE[1];
.global .align 1 .b8 _ZN34_INTERNAL_17d0d489_4_k_cu_74f577184cuda3std6ranges3__45__cpo4prevE[1];
.global .align 1 .b8 _ZN34_INTERNAL_17d0d489_4_k_cu_74f577184cuda3std6ranges3__45__cpo4dataE[1];
.global .align 1 .b8 _ZN34_INTERNAL_17d0d489_4_k_cu_74f577184cuda3std6ranges3__45__cpo5cdataE[1];
.global .align 1 .b8 _ZN34_INTERNAL_17d0d489_4_k_cu_74f577184cuda3std6ranges3__45__cpo4sizeE[1];
.global .align 1 .b8 _ZN34_INTERNAL_17d0d489_4_k_cu_74f577184cuda3std6ranges3__45__cpo5ssizeE[1];
.global .align 1 .b8 _ZN34_INTERNAL_17d0d489_4_k_cu_74f577184cuda3std6ranges3__45__cpo8distanceE[1];
.global .align 1 .b8 _ZN34_INTERNAL_17d0d489_4_k_cu_74f577186thrust24THRUST_300001_SM_1000_NS6system6detail10sequential3seqE[1];
.global .align 1 .b8 _ZN34_INTERNAL_17d0d489_4_k_cu_74f577186thrust24THRUST_300001_SM_1000_NS8cuda_cub3parE[1];
.global .align 1 .b8 _ZN34_INTERNAL_17d0d489_4_k_cu_74f577186thrust24THRUST_300001_SM_1000_NS8cuda_cub10par_nosyncE[1];
.global .align 1 .b8 _ZN34_INTERNAL_17d0d489_4_k_cu_74f577186thrust24THRUST_300001_SM_1000_NS12placeholders2_1E[1];
.global .align 1 .b8 _ZN34_INTERNAL_17d0d489_4_k_cu_74f577186thrust24THRUST_300001_SM_1000_NS12placeholders2_2E[1];
.global .align 1 .b8 _ZN34_INTERNAL_17d0d489_4_k_cu_74f577186thrust24THRUST_300001_SM_1000_NS12placeholders2_3E[1];
.global .align 1 .b8 _ZN34_INTERNAL_17d0d489_4_k_cu_74f577186thrust24THRUST_300001_SM_1000_NS12placeholders2_4E[1];
.global .align 1 .b8 _ZN34_INTERNAL_17d0d489_4_k_cu_74f577186thrust24THRUST_300001_SM_1000_NS12placeholders2_5E[1];
.global .align 1 .b8 _ZN34_INTERNAL_17d0d489_4_k_cu_74f577186thrust24THRUST_300001_SM_1000_NS12placeholders2_6E[1];
.global .align 1 .b8 _ZN34_INTERNAL_17d0d489_4_k_cu_74f577186thrust24THRUST_300001_SM_1000_NS12placeholders2_7E[1];
.global .align 1 .b8 _ZN34_INTERNAL_17d0d489_4_k_cu_74f577186thrust24THRUST_300001_SM_1000_NS12placeholders2_8E[1];
.global .align 1 .b8 _ZN34_INTERNAL_17d0d489_4_k_cu_74f577186thrust24THRUST_300001_SM_1000_NS12placeholders2_9E[1];
.global .align 1 .b8 _ZN34_INTERNAL_17d0d489_4_k_cu_74f577186thrust24THRUST_300001_SM_1000_NS12placeholders3_10E[1];
.global .align 1 .b8 _ZN34_INTERNAL_17d0d489_4_k_cu_74f577186thrust24THRUST_300001_SM_1000_NS3seqE[1];

.visible .entry _ZN3cub18CUB_300001_SM_10006detail11EmptyKernelIvEEvv()
{


	ret;

}
	// .globl	_ZN3cub18CUB_300001_SM_10006detail8for_each13static_kernelINS2_12policy_hub_t12policy_500_tEmN6thrust24THRUST_300001_SM_1000_NS8cuda_cub20__uninitialized_fill7functorINS7_10device_ptrIiEEiEEEEvT0_T1_
.visible .entry _ZN3cub18CUB_300001_SM_10006detail8for_each13static_kernelINS2_12policy_hub_t12policy_500_tEmN6thrust24THRUST_300001_SM_1000_NS8cuda_cub20__uninitialized_fill7functorINS7_10device_ptrIiEEiEEEEvT0_T1_(
	.param .u64 _ZN3cub18CUB_300001_SM_10006detail8for_each13static_kernelINS2_12policy_hub_t12policy_500_tEmN6thrust24THRUST_300001_SM_1000_NS8cuda_cub20__uninitialized_fill7functorINS7_10device_ptrIiEEiEEEEvT0_T1__param_0,
	.param .align 8 .b8 _ZN3cub18CUB_300001_SM_10006detail8for_each13static_kernelINS2_12policy_hub_t12policy_500_tEmN6thrust24THRUST_300001_SM_1000_NS8cuda_cub20__uninitialized_fill7functorINS7_10device_ptrIiEEiEEEEvT0_T1__param_1[16]
)
.maxntid 256
{
	.reg .pred 	%p<4>;
	.reg .b16 	%rs<5>;
	.reg .b32 	%r<12>;
	.reg .b64 	%rd<16>;

	ld.param.u32 	%r3, [_ZN3cub18CUB_300001_SM_10006detail8for_each13static_kernelINS2_12policy_hub_t12policy_500_tEmN6thrust24THRUST_300001_SM_1000_NS8cuda_cub20__uninitialized_fill7functorINS7_10device_ptrIiEEiEEEEvT0_T1__param_1+8];
	ld.param.u64 	%rd4, [_ZN3cub18CUB_300001_SM_10006detail8for_each13static_kernelINS2_12policy_hub_t12policy_500_tEmN6thrust24THRUST_300001_SM_1000_NS8cuda_cub20__uninitialized_fill7functorINS7_10device_ptrIiEEiEEEEvT0_T1__param_1];
	ld.param.u64 	%rd5, [_ZN3cub18CUB_300001_SM_10006detail8for_each13static_kernelINS2_12policy_hub_t12policy_500_tEmN6thrust24THRUST_300001_SM_1000_NS8cuda_cub20__uninitialized_fill7functorINS7_10device_ptrIiEEiEEEEvT0_T1__param_0];
	mov.u32 	%r9, %ctaid.x;
	mul.wide.u32 	%rd1, %r9, 512;
	sub.s64 	%rd2, %rd5, %rd1;
	setp.lt.u64 	%p1, %rd2, 512;
	@%p1 bra 	$L__BB1_2;
	mov.u32 	%r11, %tid.x;
	cvta.to.global.u64 	%rd11, %rd4;
	cvt.u64.u32 	%rd12, %r11;
	add.s64 	%rd13, %rd1, %rd12;
	shl.b64 	%rd14, %rd13, 2;
	add.s64 	%rd15, %rd11, %rd14;
	st.global.u32 	[%rd15], %r3;
	st.global.u32 	[%rd15+1024], %r3;
	bra.uni 	$L__BB1_6;
$L__BB1_2:
	cvta.to.global.u64 	%rd6, %rd4;
	mov.u32 	%r2, %tid.x;
	cvt.u64.u32 	%rd7, %r2;
	setp.le.u64 	%p2, %rd2, %rd7;
	add.s64 	%rd8, %rd1, %rd7;
	shl.b64 	%rd9, %rd8, 2;
	add.s64 	%rd3, %rd6, %rd9;
	@%p2 bra 	$L__BB1_4;
	st.global.u32 	[%rd3], %r3;
$L__BB1_4:
	add.s32 	%r10, %r2, 256;
	cvt.u64.u32 	%rd10, %r10;
	setp.le.u64 	%p3, %rd2, %rd10;
	@%p3 bra 	$L__BB1_6;
	st.global.u32 	[%rd3+1024], %r3;
$L__BB1_6:
	ret;

}
	// .globl	_ZN3cub18CUB_300001_SM_10006detail8for_each13static_kernelINS2_12policy_hub_t12policy_500_tEmN6thrust24THRUST_300001_SM_1000_NS8cuda_cub20__uninitialized_fill7functorINS7_10device_ptrI7ElementEESC_EEEEvT0_T1_
.visible .entry _ZN3cub18CUB_300001_SM_10006detail8for_each13static_kernelINS2_12policy_hub_t12policy_500_tEmN6thrust24THRUST_300001_SM_1000_NS8cuda_cub20__uninitialized_fill7functorINS7_10device_ptrI7ElementEESC_EEEEvT0_T1_(
	.param .u64 _ZN3cub18CUB_300001_SM_10006detail8for_each13static_kernelINS2_12policy_hub_t12policy_500_tEmN6thrust24THRUST_300001_SM_1000_NS8cuda_cub20__uninitialized_fill7functorINS7_10device_ptrI7ElementEESC_EEEEvT0_T1__param_0,
	.param .align 8 .b8 _ZN3cub18CUB_300001_SM_10006detail8for_each13static_kernelINS2_12policy_hub_t12policy_500_tEmN6thrust24THRUST_300001_SM_1000_NS8cuda_cub20__uninitialized_fill7functorINS7_10device_ptrI7ElementEESC_EEEEvT0_T1__param_1[136]
)
.maxntid 256
{
	.reg .pred 	%p<4>;
	.reg .b32 	%r<5>;
	.reg .b64 	%rd<56>;

	ld.param.u64 	%rd20, [_ZN3cub18CUB_300001_SM_10006detail8for_each13static_kernelINS2_12policy_hub_t12policy_500_tEmN6thrust24THRUST_300001_SM_1000_NS8cuda_cub20__uninitialized_fill7functorINS7_10device_ptrI7ElementEESC_EEEEvT0_T1__param_0];
	mov.b64 	%rd19, _ZN3cub18CUB_300001_SM_10006detail8for_each13static_kernelINS2_12policy_hub_t12policy_500_tEmN6thrust24THRUST_300001_SM_1000_NS8cuda_cub20__uninitialized_fill7functorINS7_10device_ptrI7ElementEESC_EEEEvT0_T1__param_1;
	mov.u64 	%rd1, %rd19;
	mov.u32 	%r2, %ctaid.x;
	mul.wide.u32 	%rd2, %r2, 512;
	sub.s64 	%rd3, %rd20, %rd2;
	setp.lt.u64 	%p1, %rd3, 512;
	@%p1 bra 	$L__BB2_2;
	mov.u64 	%rd33, %rd19;
	ld.param.u64 	%rd34, [%rd33];
	ld.param.u64 	%rd35, [%rd33+8];
	ld.param.u64 	%rd36, [%rd33+16];
	ld.param.u64 	%rd37, [%rd33+24];
	ld.param.u64 	%rd38, [%rd33+32];
	ld.param.u64 	%rd39, [%rd33+40];
	ld.param.u64 	%rd40, [%rd33+48];
	ld.param.u64 	%rd41, [%rd33+56];
	ld.param.u64 	%rd42, [%rd33+64];
	ld.param.u64 	%rd43, [%rd33+72];
	ld.param.u64 	%rd44, [%rd33+80];
	ld.param.u64 	%rd45, [%rd33+88];
	ld.param.u64 	%rd46, [%rd33+96];
	ld.param.u64 	%rd47, [%rd33+104];
	ld.param.u64 	%rd48, [%rd33+112];
	ld.param.u64 	%rd49, [%rd33+120];
	ld.param.u64 	%rd50, [%rd33+128];
	mov.u32 	%r4, %tid.x;
	cvta.to.global.u64 	%rd51, %rd34;
	cvt.u64.u32 	%rd52, %r4;
	add.s64 	%rd53, %rd2, %rd52;
	shl.b64 	%rd54, %rd53, 7;
	add.s64 	%rd55, %rd51, %rd54;
	st.global.u64 	[%rd55], %rd35;
	st.global.u64 	[%rd55+8], %rd36;
	st.global.u64 	[%rd55+16], %rd37;
	st.global.u64 	[%rd55+24], %rd38;
	st.global.u64 	[%rd55+32], %rd39;
	st.global.u64 	[%rd55+40], %rd40;
	st.global.u64 	[%rd55+48], %rd41;
	st.global.u64 	[%rd55+56], %rd42;
	st.global.u64 	[%rd55+64], %rd43;
	st.global.u64 	[%rd55+72], %rd44;
	st.global.u64 	[%rd55+80], %rd45;
	st.global.u64 	[%rd55+88], %rd46;
	st.global.u64 	[%rd55+96], %rd47;
	st.global.u64 	[%rd55+104], %rd48;
	st.global.u64 	[%rd55+112], %rd49;
	st.global.u64 	[%rd55+120], %rd50;
	st.global.u64 	[%rd55+32768], %rd35;
	st.global.u64 	[%rd55+32776], %rd36;
	st.global.u64 	[%rd55+32784], %rd37;
	st.global.u64 	[%rd55+32792], %rd38;
	st.global.u64 	[%rd55+32800], %rd39;
	st.global.u64 	[%rd55+32808], %rd40;
	st.global.u64 	[%rd55+32816], %rd41;
	st.global.u64 	[%rd55+32824], %rd42;
	st.global.u64 	[%rd55+32832], %rd43;
	st.global.u64 	[%rd55+32840], %rd44;
	st.global.u64 	[%rd55+32848], %rd45;
	st.global.u64 	[%rd55+32856], %rd46;
	st.global.u64 	[%rd55+32864], %rd47;
	st.global.u64 	[%rd55+32872], %rd48;
	st.global.u64 	[%rd55+32880], %rd49;
	st.global.u64 	[%rd55+32888], %rd50;
	bra.uni 	$L__BB2_6;
$L__BB2_2:
	ld.param.u64 	%rd21, [%rd1];
	ld.param.u64 	%rd4, [%rd1+8];
	ld.param.u64 	%rd5, [%rd1+32];
	ld.param.u64 	%rd6, [%rd1+40];
	ld.param.u64 	%rd7, [%rd1+48];
	ld.param.u64 	%rd8, [%rd1+56];
	ld.param.u64 	%rd9, [%rd1+64];
	ld.param.u64 	%rd10, [%rd1+72];
	ld.param.u64 	%rd11, [%rd1+80];
	ld.param.u64 	%rd12, [%rd1+88];
	ld.param.u64 	%rd13, [%rd1+96];
	ld.param.u64 	%rd14, [%rd1+104];
	ld.param.u64 	%rd15, [%rd1+112];
	ld.param.u64 	%rd16, [%rd1+120];
	ld.param.u64 	%rd17, [%rd1+128];
	cvta.to.global.u64 	%rd22, %rd21;
	mov.u32 	%r1, %tid.x;
	cvt.u64.u32 	%rd23, %r1;
	setp.le.u64 	%p2, %rd3, %rd23;
	add.s64 	%rd24, %rd2, %rd23;
	shl.b64 	%rd25, %rd24, 7;
	add.s64 	%rd18, %rd22, %rd25;
	@%p2 bra 	$L__BB2_4;
	st.global.u64 	[%rd18], %rd4;
	mov.u64 	%rd26, %rd19;
	ld.param.u64 	%rd27, [%rd26+16];
	st.global.u64 	[%rd18+8], %rd27;
	ld.param.u64 	%rd28, [%rd26+24];
	st.global.u64 	[%rd18+16], %rd28;
	st.global.u64 	[%rd18+24], %rd5;
	st.global.u64 	[%rd18+32], %rd6;
	st.global.u64 	[%rd18+40], %rd7;
	st.global.u64 	[%rd18+48], %rd8;
	st.global.u64 	[%rd18+56], %rd9;
	st.global.u64 	[%rd18+64], %rd10;
	st.global.u64 	[%rd18+72], %rd11;
	st.global.u64 	[%rd18+80], %rd12;
	st.global.u64 	[%rd18+88], %rd13;
	st.global.u64 	[%rd18+96], %rd14;
	st.global.u64 	[%rd18+104], %rd15;
	st.global.u64 	[%rd18+112], %rd16;
	st.global.u64 	[%rd18+120], %rd17;
$L__BB2_4:
	add.s32 	%r3, %r1, 256;
	cvt.u64.u32 	%rd29, %r3;
	setp.le.u64 	%p3, %rd3, %rd29;
	@%p3 bra 	$L__BB2_6;
	st.global.u64 	[%rd18+32768], %rd4;
	mov.u64 	%rd30, %rd19;
	ld.param.u64 	%rd31, [%rd30+16];
	st.global.u64 	[%rd18+32776], %rd31;
	ld.param.u64 	%rd32, [%rd30+24];
	st.global.u64 	[%rd18+32784], %rd32;
	st.global.u64 	[%rd18+32792], %rd5;
	st.global.u64 	[%rd18+32800], %rd6;
	st.global.u64 	[%rd18+32808], %rd7;
	st.global.u64 	[%rd18+32816], %rd8;
	st.global.u64 	[%rd18+32824], %rd9;
	st.global.u64 	[%rd18+32832], %rd10;
	st.global.u64 	[%rd18+32840], %rd11;
	st.global.u64 	[%rd18+32848], %rd12;
	st.global.u64 	[%rd18+32856], %rd13;
	st.global.u64 	[%rd18+32864], %rd14;
	st.global.u64 	[%rd18+32872], %rd15;
	st.global.u64 	[%rd18+32880], %rd16;
	st.global.u64 	[%rd18+32888], %rd17;
$L__BB2_6:
	ret;

}
	// .globl	_ZN3cub18CUB_300001_SM_10006detail4scan23DeviceCompactInitKernelINS0_13ScanTileStateIiLb1EEEPlEEvT_iT0_
.visible .entry _ZN3cub18CUB_300001_SM_10006detail4scan23DeviceCompactInitKernelINS0_13ScanTileStateIiLb1EEEPlEEvT_iT0_(
	.param .align 8 .b8 _ZN3cub18CUB_300001_SM_10006detail4scan23DeviceCompactInitKernelINS0_13ScanTileStateIiLb1EEEPlEEvT_iT0__param_0[8],
	.param .u32 _ZN3cub18CUB_300001_SM_10006detail4scan23DeviceCompactInitKernelINS0_13ScanTileStateIiLb1EEEPlEEvT_iT0__param_1,
	.param .u64 .ptr .align 1 _ZN3cub18CUB_300001_SM_10006detail4scan23DeviceCompactInitKernelINS0_13ScanTileStateIiLb1EEEPlEEvT_iT0__param_2
)
{
	.reg .pred 	%p<6>;
	.reg .b32 	%r<11>;
	.reg .b64 	%rd<10>;

	ld.param.u64 	%rd3, [_ZN3cub18CUB_300001_SM_10006detail4scan23DeviceCompactInitKernelINS0_13ScanTileStateIiLb1EEEPlEEvT_iT0__param_0];
	ld.param.u32 	%r4, [_ZN3cub18CUB_300001_SM_10006detail4scan23DeviceCompactInitKernelINS0_13ScanTileStateIiLb1EEEPlEEvT_iT0__param_1];
	ld.param.u64 	%rd2, [_ZN3cub18CUB_300001_SM_10006detail4scan23DeviceCompactInitKernelINS0_13ScanTileStateIiLb1EEEPlEEvT_iT0__param_2];
	cvta.to.global.u64 	%rd1, %rd3;
	mov.u32 	%r1, %ctaid.x;
	mov.u32 	%r5, %ntid.x;
	mov.u32 	%r2, %tid.x;
	mad.lo.s32 	%r3, %r1, %r5, %r2;
	setp.ge.s32 	%p1, %r3, %r4;
	@%p1 bra 	$L__BB3_2;
	mul.wide.s32 	%rd4, %r3, 8;
	add.s64 	%rd5, %rd1, %rd4;
	mov.b32 	%r6, 0;
	mov.b32 	%r7, 99;
	st.global.v2.u32 	[%rd5+256], {%r7, %r6};
$L__BB3_2:
	setp.ne.s32 	%p2, %r1, 0;
	setp.gt.u32 	%p3, %r2, 31;
	or.pred  	%p4, %p2, %p3;
	@%p4 bra 	$L__BB3_4;
	mul.wide.u32 	%rd6, %r2, 8;
	add.s64 	%rd7, %rd1, %rd6;
	mov.b32 	%r9, 0;
	st.global.v2.u32 	[%rd7], {%r9, %r9};
$L__BB3_4:
	or.b32  	%r10, %r1, %r2;
	setp.ne.s32 	%p5, %r10, 0;
	@%p5 bra 	$L__BB3_6;
	cvta.to.global.u64 	%rd8, %rd2;
	mov.b64 	%rd9, 0;
	st.global.u64 	[%rd8], %rd9;
$L__BB3_6:
	ret;

}
	// .globl	_ZN3cub18CUB_300001_SM_10006detail6select23DeviceSelectSweepKernelINS2_10policy_hubI7ElementiiLb0ELNS0_10SelectImplE0EE10Policy1000EN6thrust24THRUST_300001_SM_1000_NS6detail15normal_iteratorINSA_10device_ptrIS5_EEEENSC_INSD_IKiEEEESF_PlNS0_13ScanTileStateIiLb1EEE13CopyPredicateNS0_8NullTypeEiNS2_19streaming_context_tIlLb1EEELS6_0EEEvT0_T1_T2_T3_T4_T5_T6_T7_iT8_NS1_7vsmem_tE
.visible .entry _ZN3cub18CUB_300001_SM_10006detail6select23DeviceSelectSweepKernelINS2_10policy_hubI7ElementiiLb0ELNS0_10SelectImplE0EE10Policy1000EN6thrust24THRUST_300001_SM_1000_NS6detail15normal_iteratorINSA_10device_ptrIS5_EEEENSC_INSD_IKiEEEESF_PlNS0_13ScanTileStateIiLb1EEE13CopyPredicateNS0_8NullTypeEiNS2_19streaming_context_tIlLb1EEELS6_0EEEvT0_T1_T2_T3_T4_T5_T6_T7_iT8_NS1_7vsmem_tE(
	.param .align 8 .b8 _ZN3cub18CUB_300001_SM_10006detail6select23DeviceSelectSweepKernelINS2_10policy_hubI7ElementiiLb0ELNS0_10SelectImplE0EE10Policy1000EN6thrust24THRUST_300001_SM_1000_NS6detail15normal_iteratorINSA_10device_ptrIS5_EEEENSC_INSD_IKiEEEESF_PlNS0_13ScanTileStateIiLb1EEE13CopyPredicateNS0_8NullTypeEiNS2_19streaming_context_tIlLb1EEELS6_0EEEvT0_T1_T2_T3_T4_T5_T6_T7_iT8_NS1_7vsmem_tE_param_0[8],
	.param .align 8 .b8 _ZN3cub18CUB_300001_SM_10006detail6select23DeviceSelectSweepKernelINS2_10policy_hubI7ElementiiLb0ELNS0_10SelectImplE0EE10Policy1000EN6thrust24THRUST_300001_SM_1000_NS6detail15normal_iteratorINSA_10device_ptrIS5_EEEENSC_INSD_IKiEEEESF_PlNS0_13ScanTileStateIiLb1EEE13CopyPredicateNS0_8NullTypeEiNS2_19streaming_context_tIlLb1EEELS6_0EEEvT0_T1_T2_T3_T4_T5_T6_T7_iT8_NS1_7vsmem_tE_param_1[8],
	.param .align 8 .b8 _ZN3cub18CUB_300001_SM_10006detail6select23DeviceSelectSweepKernelINS2_10policy_hubI7ElementiiLb0ELNS0_10SelectImplE0EE10Policy1000EN6thrust24THRUST_300001_SM_1000_NS6detail15normal_iteratorINSA_10device_ptrIS5_EEEENSC_INSD_IKiEEEESF_PlNS0_13ScanTileStateIiLb1EEE13CopyPredicateNS0_8NullTypeEiNS2_19streaming_context_tIlLb1EEELS6_0EEEvT0_T1_T2_T3_T4_T5_T6_T7_iT8_NS1_7vsmem_tE_param_2[8],
	.param .u64 .ptr .align 1 _ZN3cub18CUB_300001_SM_10006detail6select23DeviceSelectSweepKernelINS2_10policy_hubI7ElementiiLb0ELNS0_10SelectImplE0EE10Policy1000EN6thrust24THRUST_300001_SM_1000_NS6detail15normal_iteratorINSA_10device_ptrIS5_EEEENSC_INSD_IKiEEEESF_PlNS0_13ScanTileStateIiLb1EEE13CopyPredicateNS0_8NullTypeEiNS2_19streaming_context_tIlLb1EEELS6_0EEEvT0_T1_T2_T3_T4_T5_T6_T7_iT8_NS1_7vsmem_tE_param_3,
	.param .align 8 .b8 _ZN3cub18CUB_300001_SM_10006detail6select23DeviceSelectSweepKernelINS2_10policy_hubI7ElementiiLb0ELNS0_10SelectImplE0EE10Policy1000EN6thrust24THRUST_300001_SM_1000_NS6detail15normal_iteratorINSA_10device_ptrIS5_EEEENSC_INSD_IKiEEEESF_PlNS0_13ScanTileStateIiLb1EEE13CopyPredicateNS0_8NullTypeEiNS2_19streaming_context_tIlLb1EEELS6_0EEEvT0_T1_T2_T3_T4_T5_T6_T7_iT8_NS1_7vsmem_tE_param_4[8],
	.param .align 1 .b8 _ZN3cub18CUB_300001_SM_10006detail6select23DeviceSelectSweepKernelINS2_10policy_hubI7ElementiiLb0ELNS0_10SelectImplE0EE10Policy1000EN6thrust24THRUST_300001_SM_1000_NS6detail15normal_iteratorINSA_10device_ptrIS5_EEEENSC_INSD_IKiEEEESF_PlNS0_13ScanTileStateIiLb1EEE13CopyPredicateNS0_8NullTypeEiNS2_19streaming_context_tIlLb1EEELS6_0EEEvT0_T1_T2_T3_T4_T5_T6_T7_iT8_NS1_7vsmem_tE_param_5[1],
	.param .align 1 .b8 _ZN3cub18CUB_300001_SM_10006detail6select23DeviceSelectSweepKernelINS2_10policy_hubI7ElementiiLb0ELNS0_10SelectImplE0EE10Policy1000EN6thrust24THRUST_300001_SM_1000_NS6detail15normal_iteratorINSA_10device_ptrIS5_EEEENSC_INSD_IKiEEEESF_PlNS0_13ScanTileStateIiLb1EEE13CopyPredicateNS0_8NullTypeEiNS2_19streaming_context_tIlLb1EEELS6_0EEEvT0_T1_T2_T3_T4_T5_T6_T7_iT8_NS1_7vsmem_tE_param_6[1],
	.param .u32 _ZN3cub18CUB_300001_SM_10006detail6select23DeviceSelectSweepKernelINS2_10policy_hubI7ElementiiLb0ELNS0_10SelectImplE0EE10Policy1000EN6thrust24THRUST_300001_SM_1000_NS6detail15normal_iteratorINSA_10device_ptrIS5_EEEENSC_INSD_IKiEEEESF_PlNS0_13ScanTileStateIiLb1EEE13CopyPredicateNS0_8NullTypeEiNS2_19streaming_context_tIlLb1EEELS6_0EEEvT0_T1_T2_T3_T4_T5_T6_T7_iT8_NS1_7vsmem_tE_param_7,
	.param .u32 _ZN3cub18CUB_300001_SM_10006detail6select23DeviceSelectSweepKernelINS2_10policy_hubI7ElementiiLb0ELNS0_10SelectImplE0EE10Policy1000EN6thrust24THRUST_300001_SM_1000_NS6detail15normal_iteratorINSA_10device_ptrIS5_EEEENSC_INSD_IKiEEEESF_PlNS0_13ScanTileStateIiLb1EEE13CopyPredicateNS0_8NullTypeEiNS2_19streaming_context_tIlLb1EEELS6_0EEEvT0_T1_T2_T3_T4_T5_T6_T7_iT8_NS1_7vsmem_tE_param_8,
	.param .align 8 .b8 _ZN3cub18CUB_300001_SM_10006detail6select23DeviceSelectSweepKernelINS2_10policy_hubI7ElementiiLb0ELNS0_10SelectImplE0EE10Policy1000EN6thrust24THRUST_300001_SM_1000_NS6detail15normal_iteratorINSA_10device_ptrIS5_EEEENSC_INSD_IKiEEEESF_PlNS0_13ScanTileStateIiLb1EEE13CopyPredicateNS0_8NullTypeEiNS2_19streaming_context_tIlLb1EEELS6_0EEEvT0_T1_T2_T3_T4_T5_T6_T7_iT8_NS1_7vsmem_tE_param_9[40],
	.param .align 8 .b8 _ZN3cub18CUB_300001_SM_10006detail6select23DeviceSelectSweepKernelINS2_10policy_hubI7ElementiiLb0ELNS0_10SelectImplE0EE10Policy1000EN6thrust24THRUST_300001_SM_1000_NS6detail15normal_iteratorINSA_10device_ptrIS5_EEEENSC_INSD_IKiEEEESF_PlNS0_13ScanTileStateIiLb1EEE13CopyPredicateNS0_8NullTypeEiNS2_19streaming_context_tIlLb1EEELS6_0EEEvT0_T1_T2_T3_T4_T5_T6_T7_iT8_NS1_7vsmem_tE_param_10[8]
)
.maxntid 128
{
	.reg .pred 	%p<117>;
	.reg .b16 	%rs<14>;
	.reg .b32 	%r<519>;
	.reg .b64 	%rd<280>;
	// demoted variable
	.shared .align 16 .b8 _ZZN3cub18CUB_300001_SM_10006detail6select23DeviceSelectSweepKernelINS2_10policy_hubI7ElementiiLb0ELNS0_10SelectImplE0EE10Policy1000EN6thrust24THRUST_300001_SM_1000_NS6detail15normal_iteratorINSA_10device_ptrIS5_EEEENSC_INSD_IKiEEEESF_PlNS0_13ScanTileStateIiLb1EEE13CopyPredicateNS0_8NullTypeEiNS2_19streaming_context_tIlLb1EEELS6_0EEEvT0_T1_T2_T3_T4_T5_T6_T7_iT8_NS1_7vsmem_tEE19static_temp_storage[32816];
	ld.param.u64 	%rd2, [_ZN3cub18CUB_300001_SM_10006detail6select23DeviceSelectSweepKernelINS2_10policy_hubI7ElementiiLb0ELNS0_10SelectImplE0EE10Policy1000EN6thrust24THRUST_300001_SM_1000_NS6detail15normal_iteratorINSA_10device_ptrIS5_EEEENSC_INSD_IKiEEEESF_PlNS0_13ScanTileStateIiLb1EEE13CopyPredicateNS0_8NullTypeEiNS2_19streaming_context_tIlLb1EEELS6_0EEEvT0_T1_T2_T3_T4_T5_T6_T7_iT8_NS1_7vsmem_tE_param_4];
	ld.param.u64 	%rd128, [_ZN3cub18CUB_300001_SM_10006detail6select23DeviceSelectSweepKernelINS2_10policy_hubI7ElementiiLb0ELNS0_10SelectImplE0EE10Policy1000EN6thrust24THRUST_300001_SM_1000_NS6detail15normal_iteratorINSA_10device_ptrIS5_EEEENSC_INSD_IKiEEEESF_PlNS0_13ScanTileStateIiLb1EEE13CopyPredicateNS0_8NullTypeEiNS2_19streaming_context_tIlLb1EEELS6_0EEEvT0_T1_T2_T3_T4_T5_T6_T7_iT8_NS1_7vsmem_tE_param_1];
	ld.param.u64 	%rd129, [_ZN3cub18CUB_300001_SM_10006detail6select23DeviceSelectSweepKernelINS2_10policy_hubI7ElementiiLb0ELNS0_10SelectImplE0EE10Policy1000EN6thrust24THRUST_300001_SM_1000_NS6detail15normal_iteratorINSA_10device_ptrIS5_EEEENSC_INSD_IKiEEEESF_PlNS0_13ScanTileStateIiLb1EEE13CopyPredicateNS0_8NullTypeEiNS2_19streaming_context_tIlLb1EEELS6_0EEEvT0_T1_T2_T3_T4_T5_T6_T7_iT8_NS1_7vsmem_tE_param_2];
	ld.param.u64 	%rd130, [_ZN3cub18CUB_300001_SM_10006detail6select23DeviceSelectSweepKernelINS2_10policy_hubI7ElementiiLb0ELNS0_10SelectImplE0EE10Policy1000EN6thrust24THRUST_300001_SM_1000_NS6detail15normal_iteratorINSA_10device_ptrIS5_EEEENSC_INSD_IKiEEEESF_PlNS0_13ScanTileStateIiLb1EEE13CopyPredicateNS0_8NullTypeEiNS2_19streaming_context_tIlLb1EEELS6_0EEEvT0_T1_T2_T3_T4_T5_T6_T7_iT8_NS1_7vsmem_tE_param_0];
	ld.param.u32 	%r102, [_ZN3cub18CUB_300001_SM_10006detail6select23DeviceSelectSweepKernelINS2_10policy_hubI7ElementiiLb0ELNS0_10SelectImplE0EE10Policy1000EN6thrust24THRUST_300001_SM_1000_NS6detail15normal_iteratorINSA_10device_ptrIS5_EEEENSC_INSD_IKiEEEESF_PlNS0_13ScanTileStateIiLb1EEE13CopyPredicateNS0_8NullTypeEiNS2_19streaming_context_tIlLb1EEELS6_0EEEvT0_T1_T2_T3_T4_T5_T6_T7_iT8_NS1_7vsmem_tE_param_7];
	ld.param.u32 	%r103, [_ZN3cub18CUB_300001_SM_10006detail6select23DeviceSelectSweepKernelINS2_10policy_hubI7ElementiiLb0ELNS0_10SelectImplE0EE10Policy1000EN6thrust24THRUST_300001_SM_1000_NS6detail15normal_iteratorINSA_10device_ptrIS5_EEEENSC_INSD_IKiEEEESF_PlNS0_13ScanTileStateIiLb1EEE13CopyPredicateNS0_8NullTypeEiNS2_19streaming_context_tIlLb1EEELS6_0EEEvT0_T1_T2_T3_T4_T5_T6_T7_iT8_NS1_7vsmem_tE_param_8];
	mov.b64 	%rd127, _ZN3cub18CUB_300001_SM_10006detail6select23DeviceSelectSweepKernelINS2_10policy_hubI7ElementiiLb0ELNS0_10SelectImplE0EE10Policy1000EN6thrust24THRUST_300001_SM_1000_NS6detail15normal_iteratorINSA_10device_ptrIS5_EEEENSC_INSD_IKiEEEESF_PlNS0_13ScanTileStateIiLb1EEE13CopyPredicateNS0_8NullTypeEiNS2_19streaming_context_tIlLb1EEELS6_0EEEvT0_T1_T2_T3_T4_T5_T6_T7_iT8_NS1_7vsmem_tE_param_9;
	mov.u64 	%rd1, %rd127;
	cvta.to.global.u64 	%rd3, %rd130;
	cvta.to.global.u64 	%rd4, %rd129;
	cvta.to.global.u64 	%rd5, %rd128;
	mov.u32 	%r104, %ctaid.x;
	mov.u32 	%r105, %nctaid.y;
	mov.u32 	%r106, %ctaid.y;
	mad.lo.s32 	%r1, %r104, %r105, %r106;
	shl.b32 	%r2, %r1, 7;
	add.s32 	%r107, %r103, -1;
	setp.ge.s32 	%p1, %r1, %r107;
	@%p1 bra 	$L__BB4_41;
	setp.ne.s32 	%p66, %r1, 0;
	@%p66 bra 	$L__BB4_10;
	ld.param.u8 	%rs12, [%rd1];
	setp.eq.s16 	%p107, %rs12, 0;
	ld.param.u64 	%rd225, [%rd1+16];
	selp.b64 	%rd226, %rd225, 0, %p107;
	mov.u32 	%r3, %tid.x;
	add.s32 	%r483, %r2, %r3;
	cvt.u64.u32 	%rd227, %r483;
	add.s64 	%rd228, %rd226, %rd227;
	shl.b64 	%rd229, %rd228, 7;
	add.s64 	%rd230, %rd3, %rd229;
	ld.global.u64 	%rd6, [%rd230];
	ld.global.u64 	%rd7, [%rd230+8];
	ld.global.u64 	%rd8, [%rd230+16];
	ld.global.u64 	%rd9, [%rd230+24];
	ld.global.u64 	%rd10, [%rd230+32];
	ld.global.u64 	%rd11, [%rd230+40];
	ld.global.u64 	%rd12, [%rd230+48];
	ld.global.u64 	%rd13, [%rd230+56];
	ld.global.u64 	%rd14, [%rd230+64];
	ld.global.u64 	%rd15, [%rd230+72];
	ld.global.u64 	%rd16, [%rd230+80];
	ld.global.u64 	%rd17, [%rd230+88];
	ld.global.u64 	%rd18, [%rd230+96];
	ld.global.u64 	%rd19, [%rd230+104];
	ld.global.u64 	%rd20, [%rd230+112];
	ld.global.u64 	%rd21, [%rd230+120];
	bar.sync 	0;
	shl.b64 	%rd231, %rd228, 2;
	add.s64 	%rd232, %rd5, %rd231;
	ld.global.u32 	%r4, [%rd232];
	setp.eq.s32 	%p108, %r4, 0;
	bar.sync 	0;
	shr.u32 	%r5, %r3, 5;
	// begin inline asm
	mov.u32 %r452, %laneid;
	// end inline asm
	selp.u32 	%r457, 1, 0, %p108;
	mov.b32 	%r455, 1;
	mov.b32 	%r480, 0;
	mov.b32 	%r482, -1;
	// begin inline asm
	{  .reg .s32 r0;  .reg .pred p;  shfl.sync.up.b32 r0|p, %r457, %r455, %r480, %r482;  @p add.s32 r0, r0, %r457;  mov.s32 %r453, r0;}
	// end inline asm
	mov.b32 	%r461, 2;
	// begin inline asm
	{  .reg .s32 r0;  .reg .pred p;  shfl.sync.up.b32 r0|p, %r453, %r461, %r480, %r482;  @p add.s32 r0, r0, %r453;  mov.s32 %r459, r0;}
	// end inline asm
	mov.b32 	%r467, 4;
	// begin inline asm
	{  .reg .s32 r0;  .reg .pred p;  shfl.sync.up.b32 r0|p, %r459, %r467, %r480, %r482;  @p add.s32 r0, r0, %r459;  mov.s32 %r465, r0;}
	// end inline asm
	mov.b32 	%r473, 8;
	// begin inline asm
	{  .reg .s32 r0;  .reg .pred p;  shfl.sync.up.b32 r0|p, %r465, %r473, %r480, %r482;  @p add.s32 r0, r0, %r465;  mov.s32 %r471, r0;}
	// end inline asm
	mov.b32 	%r479, 16;
	// begin inline asm
	{  .reg .s32 r0;  .reg .pred p;  shfl.sync.up.b32 r0|p, %r471, %r479, %r480, %r482;  @p add.s32 r0, r0, %r471;  mov.s32 %r477, r0;}
	// end inline asm
	setp.ne.s32 	%p109, %r452, 31;
	@%p109 bra 	$L__BB4_4;
	shl.b32 	%r484, %r5, 2;
	mov.u32 	%r485, _ZZN3cub18CUB_300001_SM_10006detail6select23DeviceSelectSweepKernelINS2_10policy_hubI7ElementiiLb0ELNS0_10SelectImplE0EE10Policy1000EN6thrust24THRUST_300001_SM_1000_NS6detail15normal_iteratorINSA_10device_ptrIS5_EEEENSC_INSD_IKiEEEESF_PlNS0_13ScanTileStateIiLb1EEE13CopyPredicateNS0_8NullTypeEiNS2_19streaming_context_tIlLb1EEELS6_0EEEvT0_T1_T2_T3_T4_T5_T6_T7_iT8_NS1_7vsmem_tEE19static_temp_storage;
	add.s32 	%r486, %r485, %r484;
	st.shared.u32 	[%r486], %r477;
$L__BB4_4:
	bar.sync 	0;
	ld.shared.v4.u32 	{%r487, %r488, %r489, %r490}, [_ZZN3cub18CUB_300001_SM_10006detail6select23DeviceSelectSweepKernelINS2_10policy_hubI7ElementiiLb0ELNS0_10SelectImplE0EE10Policy1000EN6thrust24THRUST_300001_SM_1000_NS6detail15normal_iteratorINSA_10device_ptrIS5_EEEENSC_INSD_IKiEEEESF_PlNS0_13ScanTileStateIiLb1EEE13CopyPredicateNS0_8NullTypeEiNS2_19streaming_context_tIlLb1EEELS6_0EEEvT0_T1_T2_T3_T4_T5_T6_T7_iT8_NS1_7vsmem_tEE19static_temp_storage];
	add.s32 	%r491, %r488, %r487;
	setp.eq.s32 	%p110, %r5, 2;
	selp.b32 	%r492, %r491, %r487, %p110;
	add.s32 	%r493, %r491, %r489;
	setp.eq.s32 	%p111, %r5, 3;
	selp.b32 	%r494, %r493, %r492, %p111;
	add.s32 	%r9, %r493, %r490;
	setp.lt.u32 	%p112, %r3, 32;
	selp.b32 	%r495, 0, %r494, %p112;
	setp.eq.s32 	%p113, %r452, 0;
	sub.s32 	%r496, %r477, %r457;
	selp.b32 	%r497, 0, %r496, %p113;
	add.s32 	%r10, %r495, %r497;
	setp.ne.s32 	%p114, %r3, 0;
	@%p114 bra 	$L__BB4_6;
	add.s64 	%rd233, %rd2, 256;
	mov.b32 	%r498, 101;
	// begin inline asm
	st.relaxed.gpu.v2.u32 [%rd233], {%r498, %r9};
	// end inline asm
$L__BB4_6:
	setp.ne.s32 	%p115, %r4, 0;
	@%p115 bra 	$L__BB4_95;
	setp.ne.s16 	%p116, %rs12, 0;
	mov.b64 	%rd242, 0;
	@%p116 bra 	$L__BB4_9;
	ld.param.u64 	%rd235, [%rd1+24];
	cvta.to.global.u64 	%rd236, %rd235;
	ld.global.u64 	%rd242, [%rd236];
$L__BB4_9:
	cvt.s64.s32 	%rd237, %r10;
	add.s64 	%rd238, %rd242, %rd237;
	shl.b64 	%rd239, %rd238, 7;
	add.s64 	%rd240, %rd4, %rd239;
	st.global.u64 	[%rd240], %rd6;
	st.global.u64 	[%rd240+8], %rd7;
	st.global.u64 	[%rd240+16], %rd8;
	st.global.u64 	[%rd240+24], %rd9;
	st.global.u64 	[%rd240+32], %rd10;
	st.global.u64 	[%rd240+40], %rd11;
	st.global.u64 	[%rd240+48], %rd12;
	st.global.u64 	[%rd240+56], %rd13;
	st.global.u64 	[%rd240+64], %rd14;
	st.global.u64 	[%rd240+72], %rd15;
	st.global.u64 	[%rd240+80], %rd16;
	st.global.u64 	[%rd240+88], %rd17;
	st.global.u64 	[%rd240+96], %rd18;
	st.global.u64 	[%rd240+104], %rd19;
	st.global.u64 	[%rd240+112], %rd20;
	st.global.u64 	[%rd240+120], %rd21;
	bra.uni 	$L__BB4_95;
$L__BB4_10:
	ld.param.u8 	%rs10, [%rd1];
	setp.eq.s16 	%p67, %rs10, 0;
	ld.param.u64 	%rd197, [%rd1+16];
	selp.b64 	%rd198, %rd197, 0, %p67;
	cvt.s64.s32 	%rd199, %r2;
	mov.u32 	%r11, %tid.x;
	cvt.u64.u32 	%rd200, %r11;
	add.s64 	%rd201, %rd199, %rd200;
	add.s64 	%rd202, %rd201, %rd198;
	shl.b64 	%rd203, %rd202, 7;
	add.s64 	%rd204, %rd3, %rd203;
	ld.global.u64 	%rd24, [%rd204];
	ld.global.u64 	%rd25, [%rd204+8];
	ld.global.u64 	%rd26, [%rd204+16];
	ld.global.u64 	%rd27, [%rd204+24];
	ld.global.u64 	%rd28, [%rd204+32];
	ld.global.u64 	%rd29, [%rd204+40];
	ld.global.u64 	%rd30, [%rd204+48];
	ld.global.u64 	%rd31, [%rd204+56];
	ld.global.u64 	%rd32, [%rd204+64];
	ld.global.u64 	%rd33, [%rd204+72];
	ld.global.u64 	%rd34, [%rd204+80];
	ld.global.u64 	%rd35, [%rd204+88];
	ld.global.u64 	%rd36, [%rd204+96];
	ld.global.u64 	%rd37, [%rd204+104];
	ld.global.u64 	%rd38, [%rd204+112];
	ld.global.u64 	%rd39, [%rd204+120];
	bar.sync 	0;
	shl.b64 	%rd205, %rd202, 2;
	add.s64 	%rd206, %rd5, %rd205;
	ld.global.u32 	%r12, [%rd206];
	setp.eq.s32 	%p68, %r12, 0;
	bar.sync 	0;
	shr.u32 	%r13, %r11, 5;
	// begin inline asm
	mov.u32 %r310, %laneid;
	// end inline asm
	selp.u32 	%r315, 1, 0, %p68;
	mov.b32 	%r313, 1;
	mov.b32 	%r338, 0;
	mov.b32 	%r340, -1;
	// begin inline asm
	{  .reg .s32 r0;  .reg .pred p;  shfl.sync.up.b32 r0|p, %r315, %r313, %r338, %r340;  @p add.s32 r0, r0, %r315;  mov.s32 %r311, r0;}
	// end inline asm
	mov.b32 	%r319, 2;
	// begin inline asm
	{  .reg .s32 r0;  .reg .pred p;  shfl.sync.up.b32 r0|p, %r311, %r319, %r338, %r340;  @p add.s32 r0, r0, %r311;  mov.s32 %r317, r0;}
	// end inline asm
	mov.b32 	%r325, 4;
	// begin inline asm
	{  .reg .s32 r0;  .reg .pred p;  shfl.sync.up.b32 r0|p, %r317, %r325, %r338, %r340;  @p add.s32 r0, r0, %r317;  mov.s32 %r323, r0;}
	// end inline asm
	mov.b32 	%r331, 8;
	// begin inline asm
	{  .reg .s32 r0;  .reg .pred p;  shfl.sync.up.b32 r0|p, %r323, %r331, %r338, %r340;  @p add.s32 r0, r0, %r323;  mov.s32 %r329, r0;}
	// end inline asm
	mov.b32 	%r337, 16;
	// begin inline asm
	{  .reg .s32 r0;  .reg .pred p;  shfl.sync.up.b32 r0|p, %r329, %r337, %r338, %r340;  @p add.s32 r0, r0, %r329;  mov.s32 %r335, r0;}
	// end inline asm
	setp.ne.s32 	%p69, %r310, 31;
	@%p69 bra 	$L__BB4_12;
	shl.b32 	%r341, %r13, 2;
	mov.u32 	%r342, _ZZN3cub18CUB_300001_SM_10006detail6select23DeviceSelectSweepKernelINS2_10policy_hubI7ElementiiLb0ELNS0_10SelectImplE0EE10Policy1000EN6thrust24THRUST_300001_SM_1000_NS6detail15normal_iteratorINSA_10device_ptrIS5_EEEENSC_INSD_IKiEEEESF_PlNS0_13ScanTileStateIiLb1EEE13CopyPredicateNS0_8NullTypeEiNS2_19streaming_context_tIlLb1EEELS6_0EEEvT0_T1_T2_T3_T4_T5_T6_T7_iT8_NS1_7vsmem_tEE19static_temp_storage;
	add.s32 	%r343, %r342, %r341;
	st.shared.u32 	[%r343], %r335;
$L__BB4_12:
	sub.s32 	%r344, %r335, %r315;
	bar.sync 	0;
	ld.shared.v4.u32 	{%r345, %r346, %r347, %r348}, [_ZZN3cub18CUB_300001_SM_10006detail6select23DeviceSelectSweepKernelINS2_10policy_hubI7ElementiiLb0ELNS0_10SelectImplE0EE10Policy1000EN6thrust24THRUST_300001_SM_1000_NS6detail15normal_iteratorINSA_10device_ptrIS5_EEEENSC_INSD_IKiEEEESF_PlNS0_13ScanTileStateIiLb1EEE13CopyPredicateNS0_8NullTypeEiNS2_19streaming_context_tIlLb1EEELS6_0EEEvT0_T1_T2_T3_T4_T5_T6_T7_iT8_NS1_7vsmem_tEE19static_temp_storage];
	add.s32 	%r349, %r346, %r345;
	setp.eq.s32 	%p70, %r13, 2;
	selp.b32 	%r350, %r349, %r345, %p70;
	add.s32 	%r351, %r349, %r347;
	setp.eq.s32 	%p71, %r13, 3;
	selp.b32 	%r352, %r351, %r350, %p71;
	add.s32 	%r17, %r351, %r348;
	setp.gt.u32 	%p72, %r11, 31;
	setp.lt.u32 	%p73, %r11, 32;
	setp.eq.s32 	%p74, %r310, 0;
	selp.b32 	%r353, 0, %r344, %p74;
	add.s32 	%r507, %r352, %r353;
	selp.b32 	%r19, %r344, %r507, %p73;
	@%p72 bra 	$L__BB4_37;
	setp.ne.s32 	%p75, %r11, 0;
	mul.wide.s32 	%rd207, %r1, 8;
	add.s64 	%rd40, %rd2, %rd207;
	@%p75 bra 	$L__BB4_15;
	st.shared.u32 	[_ZZN3cub18CUB_300001_SM_10006detail6select23DeviceSelectSweepKernelINS2_10policy_hubI7ElementiiLb0ELNS0_10SelectImplE0EE10Policy1000EN6thrust24THRUST_300001_SM_1000_NS6detail15normal_iteratorINSA_10device_ptrIS5_EEEENSC_INSD_IKiEEEESF_PlNS0_13ScanTileStateIiLb1EEE13CopyPredicateNS0_8NullTypeEiNS2_19streaming_context_tIlLb1EEELS6_0EEEvT0_T1_T2_T3_T4_T5_T6_T7_iT8_NS1_7vsmem_tEE19static_temp_storage+44], %r17;
	add.s64 	%rd208, %rd40, 256;
	mov.b32 	%r354, 100;
	// begin inline asm
	st.relaxed.gpu.v2.u32 [%rd208], {%r354, %r17};
	// end inline asm
$L__BB4_15:
	not.b32 	%r356, %r11;
	add.s32 	%r504, %r1, %r356;
	mov.u32 	%r21, %nctaid.x;
	setp.gt.u32 	%p76, %r21, 499;
	@%p76 bra 	$L__BB4_17;
	membar.cta;
	bra.uni 	$L__BB4_18;
$L__BB4_17:
	mov.b32 	%r357, 450;
	// begin inline asm
	nanosleep.u32 %r357;
	// end inline asm
$L__BB4_18:
	mul.wide.s32 	%rd210, %r504, 8;
	add.s64 	%rd211, %rd2, %rd210;
	add.s64 	%rd209, %rd211, 256;
	// begin inline asm
	ld.relaxed.gpu.v2.u32 {%r505, %r501}, [%rd209];
	// end inline asm
$L__BB4_19:
	setp.eq.s32 	%p77, %r505, 99;
	mov.b32 	%r360, -1;
	vote.sync.any.pred 	%p78, %p77, %r360;
	not.pred 	%p79, %p78;
	@%p79 bra 	$L__BB4_24;
	@%p76 bra 	$L__BB4_22;
	membar.cta;
	bra.uni 	$L__BB4_23;
$L__BB4_22:
	mov.b32 	%r449, 350;
	// begin inline asm
	nanosleep.u32 %r449;
	// end inline asm
$L__BB4_23:
	// begin inline asm
	ld.relaxed.gpu.v2.u32 {%r505, %r501}, [%rd209];
	// end inline asm
	bra.uni 	$L__BB4_19;
$L__BB4_24:
	setp.eq.s32 	%p80, %r505, 101;
	mov.b32 	%r387, -1;
	vote.sync.ballot.b32 	%r388, %p80, %r387;
	// begin inline asm
	mov.u32 %r362, %lanemask_ge;
	// end inline asm
	and.b32  	%r389, %r388, %r362;
	or.b32  	%r390, %r389, -2147483648;
	add.s32 	%r391, %r390, -1;
	not.b32 	%r392, %r390;
	and.b32  	%r393, %r392, %r391;
	popc.b32 	%r366, %r393;
	mov.b32 	%r365, 1;
	// begin inline asm
	shfl.sync.down.b32 %r363, %r501, %r365, %r366, %r387;
	// end inline asm
	setp.lt.s32 	%p82, %r310, %r366;
	selp.b32 	%r394, %r363, 0, %p82;
	add.s32 	%r369, %r394, %r501;
	mov.b32 	%r370, 2;
	// begin inline asm
	shfl.sync.down.b32 %r368, %r369, %r370, %r366, %r387;
	// end inline asm
	add.s32 	%r31, %r310, 2;
	setp.gt.s32 	%p83, %r31, %r366;
	selp.b32 	%r395, 0, %r368, %p83;
	add.s32 	%r374, %r369, %r395;
	mov.b32 	%r375, 4;
	// begin inline asm
	shfl.sync.down.b32 %r373, %r374, %r375, %r366, %r387;
	// end inline asm
	add.s32 	%r32, %r310, 4;
	setp.gt.s32 	%p84, %r32, %r366;
	selp.b32 	%r396, 0, %r373, %p84;
	add.s32 	%r379, %r374, %r396;
	mov.b32 	%r380, 8;
	// begin inline asm
	shfl.sync.down.b32 %r378, %r379, %r380, %r366, %r387;
	// end inline asm
	add.s32 	%r33, %r310, 8;
	setp.gt.s32 	%p85, %r33, %r366;
	selp.b32 	%r397, 0, %r378, %p85;
	add.s32 	%r384, %r379, %r397;
	mov.b32 	%r385, 16;
	// begin inline asm
	shfl.sync.down.b32 %r383, %r384, %r385, %r366, %r387;
	// end inline asm
	add.s32 	%r34, %r310, 16;
	setp.gt.s32 	%p86, %r34, %r366;
	selp.b32 	%r398, 0, %r383, %p86;
	add.s32 	%r502, %r384, %r398;
	add.s64 	%rd42, %rd2, 256;
$L__BB4_25:
	setp.ne.s32 	%p87, %r505, 101;
	mov.b32 	%r399, -1;
	vote.sync.all.pred 	%p88, %p87, %r399;
	not.pred 	%p89, %p88;
	@%p89 bra 	$L__BB4_33;
	mul.wide.s32 	%rd221, %r504, 8;
	add.s64 	%rd222, %rd42, %rd221;
	add.s64 	%rd220, %rd222, -256;
	// begin inline asm
	ld.relaxed.gpu.v2.u32 {%r505, %r506}, [%rd220];
	// end inline asm
$L__BB4_27:
	setp.eq.s32 	%p95, %r505, 99;
	mov.b32 	%r407, -1;
	vote.sync.any.pred 	%p96, %p95, %r407;
	not.pred 	%p97, %p96;
	@%p97 bra 	$L__BB4_32;
	@%p76 bra 	$L__BB4_30;
	membar.cta;
	bra.uni 	$L__BB4_31;
$L__BB4_30:
	mov.b32 	%r446, 350;
	// begin inline asm
	nanosleep.u32 %r446;
	// end inline asm
$L__BB4_31:
	// begin inline asm
	ld.relaxed.gpu.v2.u32 {%r505, %r506}, [%rd220];
	// end inline asm
	bra.uni 	$L__BB4_27;
$L__BB4_32:
	setp.eq.s32 	%p98, %r505, 101;
	mov.b32 	%r433, -1;
	vote.sync.ballot.b32 	%r434, %p98, %r433;
	and.b32  	%r435, %r434, %r362;
	or.b32  	%r436, %r435, -2147483648;
	add.s32 	%r437, %r436, -1;
	not.b32 	%r438, %r436;
	and.b32  	%r439, %r438, %r437;
	popc.b32 	%r412, %r439;
	mov.b32 	%r411, 1;
	// begin inline asm
	shfl.sync.down.b32 %r409, %r506, %r411, %r412, %r433;
	// end inline asm
	setp.lt.s32 	%p100, %r310, %r412;
	selp.b32 	%r440, %r409, 0, %p100;
	add.s32 	%r415, %r440, %r506;
	mov.b32 	%r416, 2;
	// begin inline asm
	shfl.sync.down.b32 %r414, %r415, %r416, %r412, %r433;
	// end inline asm
	setp.gt.s32 	%p101, %r31, %r412;
	selp.b32 	%r441, 0, %r414, %p101;
	add.s32 	%r420, %r415, %r441;
	mov.b32 	%r421, 4;
	// begin inline asm
	shfl.sync.down.b32 %r419, %r420, %r421, %r412, %r433;
	// end inline asm
	setp.gt.s32 	%p102, %r32, %r412;
	selp.b32 	%r442, 0, %r419, %p102;
	add.s32 	%r425, %r420, %r442;
	mov.b32 	%r426, 8;
	// begin inline asm
	shfl.sync.down.b32 %r424, %r425, %r426, %r412, %r433;
	// end inline asm
	setp.gt.s32 	%p103, %r33, %r412;
	selp.b32 	%r443, 0, %r424, %p103;
	add.s32 	%r430, %r425, %r443;
	mov.b32 	%r431, 16;
	// begin inline asm
	shfl.sync.down.b32 %r429, %r430, %r431, %r412, %r433;
	// end inline asm
	setp.gt.s32 	%p104, %r34, %r412;
	selp.b32 	%r444, 0, %r429, %p104;
	add.s32 	%r445, %r444, %r502;
	add.s32 	%r502, %r445, %r430;
	add.s32 	%r504, %r504, -32;
	bra.uni 	$L__BB4_25;
$L__BB4_33:
	setp.ne.s32 	%p90, %r11, 0;
	@%p90 bra 	$L__BB4_35;
	add.s32 	%r402, %r502, %r17;
	add.s64 	%rd212, %rd40, 256;
	mov.b32 	%r401, 101;
	// begin inline asm
	st.relaxed.gpu.v2.u32 [%rd212], {%r401, %r402};
	// end inline asm
	st.shared.u32 	[_ZZN3cub18CUB_300001_SM_10006detail6select23DeviceSelectSweepKernelINS2_10policy_hubI7ElementiiLb0ELNS0_10SelectImplE0EE10Policy1000EN6thrust24THRUST_300001_SM_1000_NS6detail15normal_iteratorINSA_10device_ptrIS5_EEEENSC_INSD_IKiEEEESF_PlNS0_13ScanTileStateIiLb1EEE13CopyPredicateNS0_8NullTypeEiNS2_19streaming_context_tIlLb1EEELS6_0EEEvT0_T1_T2_T3_T4_T5_T6_T7_iT8_NS1_7vsmem_tEE19static_temp_storage+36], %r502;
	st.shared.u32 	[_ZZN3cub18CUB_300001_SM_10006detail6select23DeviceSelectSweepKernelINS2_10policy_hubI7ElementiiLb0ELNS0_10SelectImplE0EE10Policy1000EN6thrust24THRUST_300001_SM_1000_NS6detail15normal_iteratorINSA_10device_ptrIS5_EEEENSC_INSD_IKiEEEESF_PlNS0_13ScanTileStateIiLb1EEE13CopyPredicateNS0_8NullTypeEiNS2_19streaming_context_tIlLb1EEELS6_0EEEvT0_T1_T2_T3_T4_T5_T6_T7_iT8_NS1_7vsmem_tEE19static_temp_storage+40], %r402;
$L__BB4_35:
	setp.ne.s32 	%p91, %r310, 0;
	mov.u32 	%r507, %r19;
	@%p91 bra 	$L__BB4_37;
	st.shared.u32 	[_ZZN3cub18CUB_300001_SM_10006detail6select23DeviceSelectSweepKernelINS2_10policy_hubI7ElementiiLb0ELNS0_10SelectImplE0EE10Policy1000EN6thrust24THRUST_300001_SM_1000_NS6detail15normal_iteratorINSA_10device_ptrIS5_EEEENSC_INSD_IKiEEEESF_PlNS0_13ScanTileStateIiLb1EEE13CopyPredicateNS0_8NullTypeEiNS2_19streaming_context_tIlLb1EEELS6_0EEEvT0_T1_T2_T3_T4_T5_T6_T7_iT8_NS1_7vsmem_tEE19static_temp_storage+20], %r502;
	mov.u32 	%r507, %r502;
$L__BB4_37:
	setp.ne.s32 	%p92, %r12, 0;
	bar.sync 	0;
	setp.eq.s32 	%p93, %r11, 0;
	ld.shared.u32 	%r403, [_ZZN3cub18CUB_300001_SM_10006detail6select23DeviceSelectSweepKernelINS2_10policy_hubI7ElementiiLb0ELNS0_10SelectImplE0EE10Policy1000EN6thrust24THRUST_300001_SM_1000_NS6detail15normal_iteratorINSA_10device_ptrIS5_EEEENSC_INSD_IKiEEEESF_PlNS0_13ScanTileStateIiLb1EEE13CopyPredicateNS0_8NullTypeEiNS2_19streaming_context_tIlLb1EEELS6_0EEEvT0_T1_T2_T3_T4_T5_T6_T7_iT8_NS1_7vsmem_tEE19static_temp_storage+20];
	selp.b32 	%r404, 0, %r403, %p93;
	add.s32 	%r50, %r404, %r507;
	@%p92 bra 	$L__BB4_95;
	mov.u64 	%rd44, %rd127;
	ld.param.u8 	%rs11, [%rd44];
	setp.ne.s16 	%p94, %rs11, 0;
	mov.b64 	%rd243, 0;
	@%p94 bra 	$L__BB4_40;
	ld.param.u64 	%rd214, [%rd44+24];
	cvta.to.global.u64 	%rd215, %rd214;
	ld.global.u64 	%rd243, [%rd215];
$L__BB4_40:
	cvt.s64.s32 	%rd216, %r50;
	add.s64 	%rd217, %rd243, %rd216;
	shl.b64 	%rd218, %rd217, 7;
	add.s64 	%rd219, %rd4, %rd218;
	st.global.u64 	[%rd219], %rd24;
	st.global.u64 	[%rd219+8], %rd25;
	st.global.u64 	[%rd219+16], %rd26;
	st.global.u64 	[%rd219+24], %rd27;
	st.global.u64 	[%rd219+32], %rd28;
	st.global.u64 	[%rd219+40], %rd29;
	st.global.u64 	[%rd219+48], %rd30;
	st.global.u64 	[%rd219+56], %rd31;
	st.global.u64 	[%rd219+64], %rd32;
	st.global.u64 	[%rd219+72], %rd33;
	st.global.u64 	[%rd219+80], %rd34;
	st.global.u64 	[%rd219+88], %rd35;
	st.global.u64 	[%rd219+96], %rd36;
	st.global.u64 	[%rd219+104], %rd37;
	st.global.u64 	[%rd219+112], %rd38;
	st.global.u64 	[%rd219+120], %rd39;
	bra.uni 	$L__BB4_95;
$L__BB4_41:
	sub.s32 	%r51, %r102, %r2;
	setp.ne.s32 	%p2, %r1, 0;
	@%p2 bra 	$L__BB4_52;
	mov.u32 	%r52, %tid.x;
	setp.ge.s32 	%p48, %r52, %r51;
	@%p48 bra 	$L__BB4_44;
	ld.param.u8 	%rs4, [%rd1];
	ld.param.u64 	%rd165, [%rd1+16];
	add.s32 	%r256, %r2, %r52;
	cvt.u64.u32 	%rd166, %r256;
	setp.eq.s16 	%p49, %rs4, 0;
	selp.b64 	%rd167, %rd165, 0, %p49;
	add.s64 	%rd168, %rd167, %rd166;
	shl.b64 	%rd169, %rd168, 7;
	add.s64 	%rd170, %rd3, %rd169;
	ld.global.u64 	%rd259, [%rd170+120];
	ld.global.u64 	%rd258, [%rd170+112];
	ld.global.u64 	%rd257, [%rd170+104];
	ld.global.u64 	%rd256, [%rd170+96];
	ld.global.u64 	%rd255, [%rd170+88];
	ld.global.u64 	%rd254, [%rd170+80];
	ld.global.u64 	%rd253, [%rd170+72];
	ld.global.u64 	%rd252, [%rd170+64];
	ld.global.u64 	%rd251, [%rd170+56];
	ld.global.u64 	%rd250, [%rd170+48];
	ld.global.u64 	%rd249, [%rd170+40];
	ld.global.u64 	%rd248, [%rd170+32];
	ld.global.u64 	%rd247, [%rd170+24];
	ld.global.u64 	%rd246, [%rd170+16];
	ld.global.u64 	%rd245, [%rd170+8];
	ld.global.u64 	%rd244, [%rd170];
$L__BB4_44:
	setp.ge.s32 	%p50, %r52, %r51;
	bar.sync 	0;
	mov.b32 	%r508, 1;
	@%p50 bra 	$L__BB4_46;
	ld.param.u8 	%rs5, [%rd1];
	ld.param.u64 	%rd171, [%rd1+16];
	add.s32 	%r258, %r2, %r52;
	cvt.u64.u32 	%rd172, %r258;
	setp.eq.s16 	%p51, %rs5, 0;
	selp.b64 	%rd173, %rd171, 0, %p51;
	add.s64 	%rd174, %rd173, %rd172;
	shl.b64 	%rd175, %rd174, 2;
	add.s64 	%rd176, %rd5, %rd175;
	ld.global.u32 	%r259, [%rd176];
	setp.eq.s32 	%p52, %r259, 0;
	selp.u32 	%r508, 1, 0, %p52;
$L__BB4_46:
	bar.sync 	0;
	shr.u32 	%r55, %r52, 5;
	// begin inline asm
	mov.u32 %r260, %laneid;
	// end inline asm
	mov.b32 	%r263, 1;
	mov.b32 	%r288, 0;
	mov.b32 	%r290, -1;
	// begin inline asm
	{  .reg .s32 r0;  .reg .pred p;  shfl.sync.up.b32 r0|p, %r508, %r263, %r288, %r290;  @p add.s32 r0, r0, %r508;  mov.s32 %r261, r0;}
	// end inline asm
	mov.b32 	%r269, 2;
	// begin inline asm
	{  .reg .s32 r0;  .reg .pred p;  shfl.sync.up.b32 r0|p, %r261, %r269, %r288, %r290;  @p add.s32 r0, r0, %r261;  mov.s32 %r267, r0;}
	// end inline asm
	mov.b32 	%r275, 4;
	// begin inline asm
	{  .reg .s32 r0;  .reg .pred p;  shfl.sync.up.b32 r0|p, %r267, %r275, %r288, %r290;  @p add.s32 r0, r0, %r267;  mov.s32 %r273, r0;}
	// end inline asm
	mov.b32 	%r281, 8;
	// begin inline asm
	{  .reg .s32 r0;  .reg .pred p;  shfl.sync.up.b32 r0|p, %r273, %r281, %r288, %r290;  @p add.s32 r0, r0, %r273;  mov.s32 %r279, r0;}
	// end inline asm
	mov.b32 	%r287, 16;
	// begin inline asm
	{  .reg .s32 r0;  .reg .pred p;  shfl.sync.up.b32 r0|p, %r279, %r287, %r288, %r290;  @p add.s32 r0, r0, %r279;  mov.s32 %r285, r0;}
	// end inline asm
	setp.ne.s32 	%p53, %r260, 31;
	@%p53 bra 	$L__BB4_48;
	shl.b32 	%r291, %r55, 2;
	mov.u32 	%r292, _ZZN3cub18CUB_300001_SM_10006detail6select23DeviceSelectSweepKernelINS2_10policy_hubI7ElementiiLb0ELNS0_10SelectImplE0EE10Policy1000EN6thrust24THRUST_300001_SM_1000_NS6detail15normal_iteratorINSA_10device_ptrIS5_EEEENSC_INSD_IKiEEEESF_PlNS0_13ScanTileStateIiLb1EEE13CopyPredicateNS0_8NullTypeEiNS2_19streaming_context_tIlLb1EEELS6_0EEEvT0_T1_T2_T3_T4_T5_T6_T7_iT8_NS1_7vsmem_tEE19static_temp_storage;
	add.s32 	%r293, %r292, %r291;
	st.shared.u32 	[%r293], %r285;
$L__BB4_48:
	bar.sync 	0;
	ld.shared.v4.u32 	{%r294, %r295, %r296, %r297}, [_ZZN3cub18CUB_300001_SM_10006detail6select23DeviceSelectSweepKernelINS2_10policy_hubI7ElementiiLb0ELNS0_10SelectImplE0EE10Policy1000EN6thrust24THRUST_300001_SM_1000_NS6detail15normal_iteratorINSA_10device_ptrIS5_EEEENSC_INSD_IKiEEEESF_PlNS0_13ScanTileStateIiLb1EEE13CopyPredicateNS0_8NullTypeEiNS2_19streaming_context_tIlLb1EEELS6_0EEEvT0_T1_T2_T3_T4_T5_T6_T7_iT8_NS1_7vsmem_tEE19static_temp_storage];
	add.s32 	%r298, %r295, %r294;
	setp.eq.s32 	%p54, %r55, 2;
	selp.b32 	%r299, %r298, %r294, %p54;
	add.s32 	%r300, %r298, %r296;
	setp.eq.s32 	%p55, %r55, 3;
	selp.b32 	%r301, %r300, %r299, %p55;
	setp.lt.u32 	%p56, %r52, 32;
	selp.b32 	%r302, 0, %r301, %p56;
	setp.eq.s32 	%p57, %r260, 0;
	sub.s32 	%r303, %r285, %r508;
	selp.b32 	%r304, 0, %r303, %p57;
	add.s32 	%r305, %r302, %r304;
	add.s32 	%r306, %r51, %r297;
	add.s32 	%r307, %r306, %r300;
	add.s32 	%r518, %r307, -128;
	setp.eq.s32 	%p58, %r508, 0;
	setp.ge.s32 	%p59, %r305, %r518;
	or.pred  	%p60, %p58, %p59;
	@%p60 bra 	$L__BB4_87;
	ld.param.u8 	%rs6, [%rd1];
	setp.ne.s16 	%p61, %rs6, 0;
	mov.b64 	%rd260, 0;
	@%p61 bra 	$L__BB4_51;
	ld.param.u64 	%rd178, [%rd1+24];
	cvta.to.global.u64 	%rd179, %rd178;
	ld.global.u64 	%rd260, [%rd179];
$L__BB4_51:
	cvt.s64.s32 	%rd180, %r305;
	add.s64 	%rd181, %rd260, %rd180;
	shl.b64 	%rd182, %rd181, 7;
	add.s64 	%rd183, %rd4, %rd182;
	st.global.u64 	[%rd183], %rd244;
	st.global.u64 	[%rd183+8], %rd245;
	st.global.u64 	[%rd183+16], %rd246;
	st.global.u64 	[%rd183+24], %rd247;
	st.global.u64 	[%rd183+32], %rd248;
	st.global.u64 	[%rd183+40], %rd249;
	st.global.u64 	[%rd183+48], %rd250;
	st.global.u64 	[%rd183+56], %rd251;
	st.global.u64 	[%rd183+64], %rd252;
	st.global.u64 	[%rd183+72], %rd253;
	st.global.u64 	[%rd183+80], %rd254;
	st.global.u64 	[%rd183+88], %rd255;
	st.global.u64 	[%rd183+96], %rd256;
	st.global.u64 	[%rd183+104], %rd257;
	st.global.u64 	[%rd183+112], %rd258;
	st.global.u64 	[%rd183+120], %rd259;
	bra.uni 	$L__BB4_87;
$L__BB4_52:
	cvt.s64.s32 	%rd81, %r2;
	mov.u32 	%r60, %tid.x;
	setp.ge.s32 	%p3, %r60, %r51;
	@%p3 bra 	$L__BB4_54;
	ld.param.u8 	%rs1, [%rd1];
	ld.param.u64 	%rd132, [%rd1+16];
	cvt.u64.u32 	%rd133, %r60;
	add.s64 	%rd134, %rd81, %rd133;
	setp.eq.s16 	%p4, %rs1, 0;
	selp.b64 	%rd135, %rd132, 0, %p4;
	add.s64 	%rd136, %rd134, %rd135;
	shl.b64 	%rd137, %rd136, 7;
	add.s64 	%rd138, %rd3, %rd137;
	ld.global.u64 	%rd276, [%rd138+120];
	ld.global.u64 	%rd275, [%rd138+112];
	ld.global.u64 	%rd274, [%rd138+104];
	ld.global.u64 	%rd273, [%rd138+96];
	ld.global.u64 	%rd272, [%rd138+88];
	ld.global.u64 	%rd271, [%rd138+80];
	ld.global.u64 	%rd270, [%rd138+72];
	ld.global.u64 	%rd269, [%rd138+64];
	ld.global.u64 	%rd268, [%rd138+56];
	ld.global.u64 	%rd267, [%rd138+48];
	ld.global.u64 	%rd266, [%rd138+40];
	ld.global.u64 	%rd265, [%rd138+32];
	ld.global.u64 	%rd264, [%rd138+24];
	ld.global.u64 	%rd263, [%rd138+16];
	ld.global.u64 	%rd262, [%rd138+8];
	ld.global.u64 	%rd261, [%rd138];
$L__BB4_54:
	bar.sync 	0;
	mov.b32 	%r509, 1;
	@%p3 bra 	$L__BB4_56;
	ld.param.u8 	%rs2, [%rd1];
	ld.param.u64 	%rd139, [%rd1+16];
	cvt.u64.u32 	%rd140, %r60;
	add.s64 	%rd141, %rd81, %rd140;
	setp.eq.s16 	%p6, %rs2, 0;
	selp.b64 	%rd142, %rd139, 0, %p6;
	add.s64 	%rd143, %rd141, %rd142;
	shl.b64 	%rd144, %rd143, 2;
	add.s64 	%rd145, %rd5, %rd144;
	ld.global.u32 	%r109, [%rd145];
	setp.eq.s32 	%p7, %r109, 0;
	selp.u32 	%r509, 1, 0, %p7;
$L__BB4_56:
	bar.sync 	0;
	shr.u32 	%r63, %r60, 5;
	// begin inline asm
	mov.u32 %r110, %laneid;
	// end inline asm
	mov.b32 	%r113, 1;
	mov.b32 	%r138, 0;
	mov.b32 	%r140, -1;
	// begin inline asm
	{  .reg .s32 r0;  .reg .pred p;  shfl.sync.up.b32 r0|p, %r509, %r113, %r138, %r140;  @p add.s32 r0, r0, %r509;  mov.s32 %r111, r0;}
	// end inline asm
	mov.b32 	%r119, 2;
	// begin inline asm
	{  .reg .s32 r0;  .reg .pred p;  shfl.sync.up.b32 r0|p, %r111, %r119, %r138, %r140;  @p add.s32 r0, r0, %r111;  mov.s32 %r117, r0;}
	// end inline asm
	mov.b32 	%r125, 4;
	// begin inline asm
	{  .reg .s32 r0;  .reg .pred p;  shfl.sync.up.b32 r0|p, %r117, %r125, %r138, %r140;  @p add.s32 r0, r0, %r117;  mov.s32 %r123, r0;}
	// end inline asm
	mov.b32 	%r131, 8;
	// begin inline asm
	{  .reg .s32 r0;  .reg .pred p;  shfl.sync.up.b32 r0|p, %r123, %r131, %r138, %r140;  @p add.s32 r0, r0, %r123;  mov.s32 %r129, r0;}
	// end inline asm
	mov.b32 	%r137, 16;
	// begin inline asm
	{  .reg .s32 r0;  .reg .pred p;  shfl.sync.up.b32 r0|p, %r129, %r137, %r138, %r140;  @p add.s32 r0, r0, %r129;  mov.s32 %r135, r0;}
	// end inline asm
	setp.ne.s32 	%p8, %r110, 31;
	@%p8 bra 	$L__BB4_58;
	shl.b32 	%r141, %r63, 2;
	mov.u32 	%r142, _ZZN3cub18CUB_300001_SM_10006detail6select23DeviceSelectSweepKernelINS2_10policy_hubI7ElementiiLb0ELNS0_10SelectImplE0EE10Policy1000EN6thrust24THRUST_300001_SM_1000_NS6detail15normal_iteratorINSA_10device_ptrIS5_EEEENSC_INSD_IKiEEEESF_PlNS0_13ScanTileStateIiLb1EEE13CopyPredicateNS0_8NullTypeEiNS2_19streaming_context_tIlLb1EEELS6_0EEEvT0_T1_T2_T3_T4_T5_T6_T7_iT8_NS1_7vsmem_tEE19static_temp_storage;
	add.s32 	%r143, %r142, %r141;
	st.shared.u32 	[%r143], %r135;
$L__BB4_58:
	sub.s32 	%r144, %r135, %r509;
	bar.sync 	0;
	ld.shared.v4.u32 	{%r145, %r146, %r147, %r148}, [_ZZN3cub18CUB_300001_SM_10006detail6select23DeviceSelectSweepKernelINS2_10policy_hubI7ElementiiLb0ELNS0_10SelectImplE0EE10Policy1000EN6thrust24THRUST_300001_SM_1000_NS6detail15normal_iteratorINSA_10device_ptrIS5_EEEENSC_INSD_IKiEEEESF_PlNS0_13ScanTileStateIiLb1EEE13CopyPredicateNS0_8NullTypeEiNS2_19streaming_context_tIlLb1EEELS6_0EEEvT0_T1_T2_T3_T4_T5_T6_T7_iT8_NS1_7vsmem_tEE19static_temp_storage];
	add.s32 	%r149, %r146, %r145;
	setp.eq.s32 	%p9, %r63, 2;
	selp.b32 	%r150, %r149, %r145, %p9;
	add.s32 	%r151, %r149, %r147;
	setp.eq.s32 	%p10, %r63, 3;
	selp.b32 	%r152, %r151, %r150, %p10;
	add.s32 	%r66, %r151, %r148;
	setp.gt.u32 	%p11, %r60, 31;
	setp.lt.u32 	%p12, %r60, 32;
	setp.eq.s32 	%p13, %r110, 0;
	selp.b32 	%r153, 0, %r144, %p13;
	add.s32 	%r517, %r152, %r153;
	selp.b32 	%r68, %r144, %r517, %p12;
	@%p11 bra 	$L__BB4_83;
	setp.ne.s32 	%p14, %r60, 0;
	mul.wide.s32 	%rd146, %r1, 8;
	add.s64 	%rd114, %rd2, %rd146;
	@%p14 bra 	$L__BB4_61;
	st.shared.u32 	[_ZZN3cub18CUB_300001_SM_10006detail6select23DeviceSelectSweepKernelINS2_10policy_hubI7ElementiiLb0ELNS0_10SelectImplE0EE10Policy1000EN6thrust24THRUST_300001_SM_1000_NS6detail15normal_iteratorINSA_10device_ptrIS5_EEEENSC_INSD_IKiEEEESF_PlNS0_13ScanTileStateIiLb1EEE13CopyPredicateNS0_8NullTypeEiNS2_19streaming_context_tIlLb1EEELS6_0EEEvT0_T1_T2_T3_T4_T5_T6_T7_iT8_NS1_7vsmem_tEE19static_temp_storage+44], %r66;
	add.s64 	%rd147, %rd114, 256;
	mov.b32 	%r154, 100;
	// begin inline asm
	st.relaxed.gpu.v2.u32 [%rd147], {%r154, %r66};
	// end inline asm
$L__BB4_61:
	not.b32 	%r156, %r60;
	add.s32 	%r514, %r1, %r156;
	mov.u32 	%r70, %nctaid.x;
	setp.gt.u32 	%p15, %r70, 499;
	@%p15 bra 	$L__BB4_63;
	membar.cta;
	bra.uni 	$L__BB4_64;
$L__BB4_63:
	mov.b32 	%r157, 450;
	// begin inline asm
	nanosleep.u32 %r157;
	// end inline asm
$L__BB4_64:
	mul.wide.s32 	%rd149, %r514, 8;
	add.s64 	%rd150, %rd2, %rd149;
	add.s64 	%rd148, %rd150, 256;
	// begin inline asm
	ld.relaxed.gpu.v2.u32 {%r515, %r511}, [%rd148];
	// end inline asm
$L__BB4_65:
	setp.eq.s32 	%p16, %r515, 99;
	mov.b32 	%r160, -1;
	vote.sync.any.pred 	%p17, %p16, %r160;
	not.pred 	%p18, %p17;
	@%p18 bra 	$L__BB4_70;
	@%p15 bra 	$L__BB4_68;
	membar.cta;
	bra.uni 	$L__BB4_69;
$L__BB4_68:
	mov.b32 	%r253, 350;
	// begin inline asm
	nanosleep.u32 %r253;
	// end inline asm
$L__BB4_69:
	// begin inline asm
	ld.relaxed.gpu.v2.u32 {%r515, %r511}, [%rd148];
	// end inline asm
	bra.uni 	$L__BB4_65;
$L__BB4_70:
	setp.eq.s32 	%p19, %r515, 101;
	mov.b32 	%r187, -1;
	vote.sync.ballot.b32 	%r188, %p19, %r187;
	// begin inline asm
	mov.u32 %r162, %lanemask_ge;
	// end inline asm
	and.b32  	%r189, %r188, %r162;
	or.b32  	%r190, %r189, -2147483648;
	add.s32 	%r191, %r190, -1;
	not.b32 	%r192, %r190;
	and.b32  	%r193, %r192, %r191;
	popc.b32 	%r166, %r193;
	mov.b32 	%r165, 1;
	// begin inline asm
	shfl.sync.down.b32 %r163, %r511, %r165, %r166, %r187;
	// end inline asm
	setp.lt.s32 	%p21, %r110, %r166;
	selp.b32 	%r194, %r163, 0, %p21;
	add.s32 	%r169, %r194, %r511;
	mov.b32 	%r170, 2;
	// begin inline asm
	shfl.sync.down.b32 %r168, %r169, %r170, %r166, %r187;
	// end inline asm
	add.s32 	%r80, %r110, 2;
	setp.gt.s32 	%p22, %r80, %r166;
	selp.b32 	%r195, 0, %r168, %p22;
	add.s32 	%r174, %r169, %r195;
	mov.b32 	%r175, 4;
	// begin inline asm
	shfl.sync.down.b32 %r173, %r174, %r175, %r166, %r187;
	// end inline asm
	add.s32 	%r81, %r110, 4;
	setp.gt.s32 	%p23, %r81, %r166;
	selp.b32 	%r196, 0, %r173, %p23;
	add.s32 	%r179, %r174, %r196;
	mov.b32 	%r180, 8;
	// begin inline asm
	shfl.sync.down.b32 %r178, %r179, %r180, %r166, %r187;
	// end inline asm
	add.s32 	%r82, %r110, 8;
	setp.gt.s32 	%p24, %r82, %r166;
	selp.b32 	%r197, 0, %r178, %p24;
	add.s32 	%r184, %r179, %r197;
	mov.b32 	%r185, 16;
	// begin inline asm
	shfl.sync.down.b32 %r183, %r184, %r185, %r166, %r187;
	// end inline asm
	add.s32 	%r83, %r110, 16;
	setp.gt.s32 	%p25, %r83, %r166;
	selp.b32 	%r198, 0, %r183, %p25;
	add.s32 	%r512, %r184, %r198;
	add.s64 	%rd116, %rd2, 256;
$L__BB4_71:
	setp.ne.s32 	%p26, %r515, 101;
	mov.b32 	%r199, -1;
	vote.sync.all.pred 	%p27, %p26, %r199;
	not.pred 	%p28, %p27;
	@%p28 bra 	$L__BB4_79;
	mul.wide.s32 	%rd160, %r514, 8;
	add.s64 	%rd161, %rd116, %rd160;
	add.s64 	%rd159, %rd161, -256;
	// begin inline asm
	ld.relaxed.gpu.v2.u32 {%r515, %r516}, [%rd159];
	// end inline asm
$L__BB4_73:
	setp.eq.s32 	%p36, %r515, 99;
	mov.b32 	%r211, -1;
	vote.sync.any.pred 	%p37, %p36, %r211;
	not.pred 	%p38, %p37;
	@%p38 bra 	$L__BB4_78;
	@%p15 bra 	$L__BB4_76;
	membar.cta;
	bra.uni 	$L__BB4_77;
$L__BB4_76:
	mov.b32 	%r250, 350;
	// begin inline asm
	nanosleep.u32 %r250;
	// end inline asm
$L__BB4_77:
	// begin inline asm
	ld.relaxed.gpu.v2.u32 {%r515, %r516}, [%rd159];
	// end inline asm
	bra.uni 	$L__BB4_73;
$L__BB4_78:
	setp.eq.s32 	%p39, %r515, 101;
	mov.b32 	%r237, -1;
	vote.sync.ballot.b32 	%r238, %p39, %r237;
	and.b32  	%r239, %r238, %r162;
	or.b32  	%r240, %r239, -2147483648;
	add.s32 	%r241, %r240, -1;
	not.b32 	%r242, %r240;
	and.b32  	%r243, %r242, %r241;
	popc.b32 	%r216, %r243;
	mov.b32 	%r215, 1;
	// begin inline asm
	shfl.sync.down.b32 %r213, %r516, %r215, %r216, %r237;
	// end inline asm
	setp.lt.s32 	%p41, %r110, %r216;
	selp.b32 	%r244, %r213, 0, %p41;
	add.s32 	%r219, %r244, %r516;
	mov.b32 	%r220, 2;
	// begin inline asm
	shfl.sync.down.b32 %r218, %r219, %r220, %r216, %r237;
	// end inline asm
	setp.gt.s32 	%p42, %r80, %r216;
	selp.b32 	%r245, 0, %r218, %p42;
	add.s32 	%r224, %r219, %r245;
	mov.b32 	%r225, 4;
	// begin inline asm
	shfl.sync.down.b32 %r223, %r224, %r225, %r216, %r237;
	// end inline asm
	setp.gt.s32 	%p43, %r81, %r216;
	selp.b32 	%r246, 0, %r223, %p43;
	add.s32 	%r229, %r224, %r246;
	mov.b32 	%r230, 8;
	// begin inline asm
	shfl.sync.down.b32 %r228, %r229, %r230, %r216, %r237;
	// end inline asm
	setp.gt.s32 	%p44, %r82, %r216;
	selp.b32 	%r247, 0, %r228, %p44;
	add.s32 	%r234, %r229, %r247;
	mov.b32 	%r235, 16;
	// begin inline asm
	shfl.sync.down.b32 %r233, %r234, %r235, %r216, %r237;
	// end inline asm
	setp.gt.s32 	%p45, %r83, %r216;
	selp.b32 	%r248, 0, %r233, %p45;
	add.s32 	%r249, %r248, %r512;
	add.s32 	%r512, %r249, %r234;
	add.s32 	%r514, %r514, -32;
	bra.uni 	$L__BB4_71;
$L__BB4_79:
	@%p14 bra 	$L__BB4_81;
	add.s32 	%r202, %r512, %r66;
	add.s64 	%rd151, %rd114, 256;
	mov.b32 	%r201, 101;
	// begin inline asm
	st.relaxed.gpu.v2.u32 [%rd151], {%r201, %r202};
	// end inline asm
	st.shared.u32 	[_ZZN3cub18CUB_300001_SM_10006detail6select23DeviceSelectSweepKernelINS2_10policy_hubI7ElementiiLb0ELNS0_10SelectImplE0EE10Policy1000EN6thrust24THRUST_300001_SM_1000_NS6detail15normal_iteratorINSA_10device_ptrIS5_EEEENSC_INSD_IKiEEEESF_PlNS0_13ScanTileStateIiLb1EEE13CopyPredicateNS0_8NullTypeEiNS2_19streaming_context_tIlLb1EEELS6_0EEEvT0_T1_T2_T3_T4_T5_T6_T7_iT8_NS1_7vsmem_tEE19static_temp_storage+36], %r512;
	st.shared.u32 	[_ZZN3cub18CUB_300001_SM_10006detail6select23DeviceSelectSweepKernelINS2_10policy_hubI7ElementiiLb0ELNS0_10SelectImplE0EE10Policy1000EN6thrust24THRUST_300001_SM_1000_NS6detail15normal_iteratorINSA_10device_ptrIS5_EEEENSC_INSD_IKiEEEESF_PlNS0_13ScanTileStateIiLb1EEE13CopyPredicateNS0_8NullTypeEiNS2_19streaming_context_tIlLb1EEELS6_0EEEvT0_T1_T2_T3_T4_T5_T6_T7_iT8_NS1_7vsmem_tEE19static_temp_storage+40], %r202;
$L__BB4_81:
	setp.ne.s32 	%p30, %r110, 0;
	mov.u32 	%r517, %r68;
	@%p30 bra 	$L__BB4_83;
	st.shared.u32 	[_ZZN3cub18CUB_300001_SM_10006detail6select23DeviceSelectSweepKernelINS2_10policy_hubI7ElementiiLb0ELNS0_10SelectImplE0EE10Policy1000EN6thrust24THRUST_300001_SM_1000_NS6detail15normal_iteratorINSA_10device_ptrIS5_EEEENSC_INSD_IKiEEEESF_PlNS0_13ScanTileStateIiLb1EEE13CopyPredicateNS0_8NullTypeEiNS2_19streaming_context_tIlLb1EEELS6_0EEEvT0_T1_T2_T3_T4_T5_T6_T7_iT8_NS1_7vsmem_tEE19static_temp_storage+20], %r512;
	mov.u32 	%r517, %r512;
$L__BB4_83:
	bar.sync 	0;
	setp.eq.s32 	%p31, %r60, 0;
	ld.shared.u32 	%r203, [_ZZN3cub18CUB_300001_SM_10006detail6select23DeviceSelectSweepKernelINS2_10policy_hubI7ElementiiLb0ELNS0_10SelectImplE0EE10Policy1000EN6thrust24THRUST_300001_SM_1000_NS6detail15normal_iteratorINSA_10device_ptrIS5_EEEENSC_INSD_IKiEEEESF_PlNS0_13ScanTileStateIiLb1EEE13CopyPredicateNS0_8NullTypeEiNS2_19streaming_context_tIlLb1EEELS6_0EEEvT0_T1_T2_T3_T4_T5_T6_T7_iT8_NS1_7vsmem_tEE19static_temp_storage+20];
	selp.b32 	%r204, 0, %r203, %p31;
	add.s32 	%r99, %r204, %r517;
	ld.shared.u32 	%r206, [_ZZN3cub18CUB_300001_SM_10006detail6select23DeviceSelectSweepKernelINS2_10policy_hubI7ElementiiLb0ELNS0_10SelectImplE0EE10Policy1000EN6thrust24THRUST_300001_SM_1000_NS6detail15normal_iteratorINSA_10device_ptrIS5_EEEENSC_INSD_IKiEEEESF_PlNS0_13ScanTileStateIiLb1EEE13CopyPredicateNS0_8NullTypeEiNS2_19streaming_context_tIlLb1EEELS6_0EEEvT0_T1_T2_T3_T4_T5_T6_T7_iT8_NS1_7vsmem_tEE19static_temp_storage+40];
	add.s32 	%r208, %r51, %r206;
	add.s32 	%r518, %r208, -128;
	setp.eq.s32 	%p32, %r509, 0;
	setp.ge.s32 	%p33, %r99, %r518;
	or.pred  	%p34, %p32, %p33;
	@%p34 bra 	$L__BB4_87;
	mov.u64 	%rd118, %rd127;
	ld.param.u8 	%rs3, [%rd118];
	setp.ne.s16 	%p35, %rs3, 0;
	mov.b64 	%rd277, 0;
	@%p35 bra 	$L__BB4_86;
	ld.param.u64 	%rd153, [%rd118+24];
	cvta.to.global.u64 	%rd154, %rd153;
	ld.global.u64 	%rd277, [%rd154];
$L__BB4_86:
	cvt.s64.s32 	%rd155, %r99;
	add.s64 	%rd156, %rd277, %rd155;
	shl.b64 	%rd157, %rd156, 7;
	add.s64 	%rd158, %rd4, %rd157;
	st.global.u64 	[%rd158], %rd261;
	st.global.u64 	[%rd158+8], %rd262;
	st.global.u64 	[%rd158+16], %rd263;
	st.global.u64 	[%rd158+24], %rd264;
	st.global.u64 	[%rd158+32], %rd265;
	st.global.u64 	[%rd158+40], %rd266;
	st.global.u64 	[%rd158+48], %rd267;
	st.global.u64 	[%rd158+56], %rd268;
	st.global.u64 	[%rd158+64], %rd269;
	st.global.u64 	[%rd158+72], %rd270;
	st.global.u64 	[%rd158+80], %rd271;
	st.global.u64 	[%rd158+88], %rd272;
	st.global.u64 	[%rd158+96], %rd273;
	st.global.u64 	[%rd158+104], %rd274;
	st.global.u64 	[%rd158+112], %rd275;
	st.global.u64 	[%rd158+120], %rd276;
$L__BB4_87:
	mov.u32 	%r309, %tid.x;
	setp.ne.s32 	%p62, %r309, 0;
	@%p62 bra 	$L__BB4_95;
	mov.u64 	%rd121, %rd127;
	ld.param.u8 	%rs7, [%rd121+1];
	setp.eq.s16 	%p63, %rs7, 0;
	@%p63 bra 	$L__BB4_92;
	ld.param.u8 	%rs8, [%rd121];
	setp.ne.s16 	%p64, %rs8, 0;
	mov.b64 	%rd278, 0;
	@%p64 bra 	$L__BB4_91;
	ld.param.u64 	%rd185, [%rd121+24];
	cvta.to.global.u64 	%rd186, %rd185;
	ld.global.u64 	%rd278, [%rd186];
$L__BB4_91:
	ld.param.u64 	%rd241, [_ZN3cub18CUB_300001_SM_10006detail6select23DeviceSelectSweepKernelINS2_10policy_hubI7ElementiiLb0ELNS0_10SelectImplE0EE10Policy1000EN6thrust24THRUST_300001_SM_1000_NS6detail15normal_iteratorINSA_10device_ptrIS5_EEEENSC_INSD_IKiEEEESF_PlNS0_13ScanTileStateIiLb1EEE13CopyPredicateNS0_8NullTypeEiNS2_19streaming_context_tIlLb1EEELS6_0EEEvT0_T1_T2_T3_T4_T5_T6_T7_iT8_NS1_7vsmem_tE_param_3];
	cvt.s64.s32 	%rd187, %r518;
	add.s64 	%rd188, %rd278, %rd187;
	cvta.to.global.u64 	%rd189, %rd241;
	st.global.u64 	[%rd189], %rd188;
	bra.uni 	$L__BB4_95;
$L__BB4_92:
	ld.param.u8 	%rs9, [%rd121];
	setp.ne.s16 	%p65, %rs9, 0;
	mov.b64 	%rd279, 0;
	@%p65 bra 	$L__BB4_94;
	ld.param.u64 	%rd191, [%rd121+24];
	cvta.to.global.u64 	%rd192, %rd191;
	ld.global.u64 	%rd279, [%rd192];
$L__BB4_94:
	cvt.s64.s32 	%rd193, %r518;
	add.s64 	%rd194, %rd279, %rd193;
	ld.param.u64 	%rd195, [%rd121+32];
	cvta.to.global.u64 	%rd196, %rd195;
	st.global.u64 	[%rd196], %rd194;
$L__BB4_95:
	ret;

}


// ===== COMPILED SASS (sm_100) =====

	.target	sm_100

	.elftype	@"ET_EXEC"


//--------------------- .note.nv.tkinfo           --------------------------
	.section	.note.nv.tkinfo,"",@"SHT_NOTE"
	.sectionflags	@"SHF_NOTE_NV_TKINFO"
	.tkinfo
        /*0018*/ 	.word	0x00000002
        /*0030*/ 	.string	""
        /*0030*/ 	.string	"ptxas"
        /*0030*/ 	.string	"Cuda compilation tools, release 13.0, V13.0.88"
        /*0030*/ 	.string	"Build cuda_13.0.r13.0/compiler.36424714_0"
        /*0030*/ 	.string	"-arch sm_100 -m 64 "



//--------------------- .note.nv.cuinfo           --------------------------
	.section	.note.nv.cuinfo,"",@"SHT_NOTE"
	.sectionflags	@"SHF_NOTE_NV_CUINFO"
        /*0018*/ 	.short	0x0002
        /*001a*/ 	.short	0x0064
        /*001c*/ 	.short	0x0082
	.zero		2


//--------------------- .nv.info                  --------------------------
	.section	.nv.info,"",@"SHT_CUDA_INFO"
	.align	4


	//----- nvinfo : EIATTR_REGCOUNT
	.align		4
        /*0000*/ 	.byte	0x04, 0x2f
        /*0002*/ 	.short	(.L_44 - .L_43)
	.align		4
.L_43:
        /*0004*/ 	.word	index@(_ZN3cub18CUB_300001_SM_10006detail11EmptyKernelIvEEvv)
        /*0008*/ 	.word	0x00000004


	//----- nvinfo : EIATTR_FRAME_SIZE
	.align		4
.L_44:
        /*000c*/ 	.byte	0x04, 0x11
        /*000e*/ 	.short	(.L_46 - .L_45)
	.align		4
.L_45:
        /*0010*/ 	.word	index@(_ZN3cub18CUB_300001_SM_10006detail11EmptyKernelIvEEvv)
        /*0014*/ 	.word	0x00000000


	//----- nvinfo : EIATTR_REGCOUNT
	.align		4
.L_46:
        /*0018*/ 	.byte	0x04, 0x2f
        /*001a*/ 	.short	(.L_48 - .L_47)
	.align		4
.L_47:
        /*001c*/ 	.word	index@(_ZN3cub18CUB_300001_SM_10006detail8for_each13static_kernelINS2_12policy_hub_t12policy_500_tEmN6thrust24THRUST_300001_SM_1000_NS8cuda_cub20__uninitialized_fill7functorINS7_10device_ptrIiEEiEEEEvT0_T1_)
        /*0020*/ 	.word	0x00000008


	//----- nvinfo : EIATTR_FRAME_SIZE
	.align		4
.L_48:
        /*0024*/ 	.byte	0x04, 0x11
        /*0026*/ 	.short	(.L_50 - .L_49)
	.align		4
.L_49:
        /*0028*/ 	.word	index@(_ZN3cub18CUB_300001_SM_10006detail8for_each13static_kernelINS2_12policy_hub_t12policy_500_tEmN6thrust24THRUST_300001_SM_1000_NS8cuda_cub20__uninitialized_fill7functorINS7_10device_ptrIiEEiEEEEvT0_T1_)
        /*002c*/ 	.word	0x00000000


	//----- nvinfo : EIATTR_REGCOUNT
	.align		4
.L_50:
        /*0030*/ 	.byte	0x04, 0x2f
        /*0032*/ 	.short	(.L_52 - .L_51)
	.align		4
.L_51:
        /*0034*/ 	.word	index@(_ZN3cub18CUB_300001_SM_10006detail8for_each13static_kernelINS2_12policy_hub_t12policy_500_tEmN6thrust24THRUST_300001_SM_1000_NS8cuda_cub20__uninitialized_fill7functorINS7_10device_ptrI7ElementEESC_EEEEvT0_T1_)
        /*0038*/ 	.word	0x00000020


	//----- nvinfo : EIATTR_FRAME_SIZE
	.align		4
.L_52:
        /*003c*/ 	.byte	0x04, 0x11
        /*003e*/ 	.short	(.L_54 - .L_53)
	.align		4
.L_53:
        /*0040*/ 	.word	index@(_ZN3cub18CUB_300001_SM_10006detail8for_each13static_kernelINS2_12policy_hub_t12policy_500_tEmN6thrust24THRUST_300001_SM_1000_NS8cuda_cub20__uninitialized_fill7functorINS7_10device_ptrI7ElementEESC_EEEEvT0_T1_)
        /*0044*/ 	.word	0x00000000


	//----- nvinfo : EIATTR_REGCOUNT
	.align		4
.L_54:
        /*0048*/ 	.byte	0x04, 0x2f
        /*004a*/ 	.short	(.L_56 - .L_55)
	.align		4
.L_55:
        /*004c*/ 	.word	index@(_ZN3cub18CUB_300001_SM_10006detail4scan23DeviceCompactInitKernelINS0_13ScanTileStateIiLb1EEEPlEEvT_iT0_)
        /*0050*/ 	.word	0x0000000a


	//----- nvinfo : EIATTR_FRAME_SIZE
	.align		4
.L_56:
        /*0054*/ 	.byte	0x04, 0x11
        /*0056*/ 	.short	(.L_58 - .L_57)
	.align		4
.L_57:
        /*0058*/ 	.word	index@(_ZN3cub18CUB_300001_SM_10006detail4scan23DeviceCompactInitKernelINS0_13ScanTileStateIiLb1EEEPlEEvT_iT0_)
        /*005c*/ 	.word	0x00000000


	//----- nvinfo : EIATTR_REGCOUNT
	.align		4
.L_58:
        /*0060*/ 	.byte	0x04, 0x2f
        /*0062*/ 	.short	(.L_60 - .L_59)
	.align		4
.L_59:
        /*0064*/ 	.word	index@(_ZN3cub18CUB_300001_SM_10006detail6select23DeviceSelectSweepKernelINS2_10policy_hubI7ElementiiLb0ELNS0_10SelectImplE0EE10Policy1000EN6thrust24THRUST_300001_SM_1000_NS6detail15normal_iteratorINSA_10device_ptrIS5_EEEENSC_INSD_IKiEEEESF_PlNS0_13ScanTileStateIiLb1EEE13CopyPredicateNS0_8NullTypeEiNS2_19streaming_context_tIlLb1EEELS6_0EEEvT0_T1_T2_T3_T4_T5_T6_T7_iT8_NS1_7vsmem_tE)
        /*0068*/ 	.word	0x0000003e


	//----- nvinfo : EIATTR_FRAME_SIZE
	.align		4
.L_60:
        /*006c*/ 	.byte	0x04, 0x11
        /*006e*/ 	.short	(.L_62 - .L_61)
	.align		4
.L_61:
        /*0070*/ 	.word	index@(_ZN3cub18CUB_300001_SM_10006detail6select23DeviceSelectSweepKernelINS2_10policy_hubI7ElementiiLb0ELNS0_10SelectImplE0EE10Policy1000EN6thrust24THRUST_300001_SM_1000_NS6detail15normal_iteratorINSA_10device_ptrIS5_EEEENSC_INSD_IKiEEEESF_PlNS0_13ScanTileStateIiLb1EEE13CopyPredicateNS0_8NullTypeEiNS2_19streaming_context_tIlLb1EEELS6_0EEEvT0_T1_T2_T3_T4_T5_T6_T7_iT8_NS1_7vsmem_tE)
        /*0074*/ 	.word	0x00000000


	//----- nvinfo : EIATTR_MIN_STACK_SIZE
	.align		4
.L_62:
        /*0078*/ 	.byte	0x04, 0x12
        /*007a*/ 	.short	(.L_64 - .L_63)
	.align		4
.L_63:
        /*007c*/ 	.word	index@(_ZN3cub18CUB_300001_SM_10006detail6select23DeviceSelectSweepKernelINS2_10policy_hubI7ElementiiLb0ELNS0_10SelectImplE0EE10Policy1000EN6thrust24THRUST_300001_SM_1000_NS6detail15normal_iteratorINSA_10device_ptrIS5_EEEENSC_INSD_IKiEEEESF_PlNS0_13ScanTileStateIiLb1EEE13CopyPredicateNS0_8NullTypeEiNS2_19streaming_context_tIlLb1EEELS6_0EEEvT0_T1_T2_T3_T4_T5_T6_T7_iT8_NS1_7vsmem_tE)
        /*0080*/ 	.word	0x00000000


	//----- nvinfo : EIATTR_MIN_STACK_SIZE
	.align		4
.L_64:
        /*0084*/ 	.byte	0x04, 0x12
        /*0086*/ 	.short	(.L_66 - .L_65)
	.align		4
.L_65:
        /*0088*/ 	.word	index@(_ZN3cub18CUB_300001_SM_10006detail4scan23DeviceCompactInitKernelINS0_13ScanTileStateIiLb1EEEPlEEvT_iT0_)
        /*008c*/ 	.word	0x00000000


	//----- nvinfo : EIATTR_MIN_STACK_SIZE
	.align		4
.L_66:
        /*0090*/ 	.byte	0x04, 0x12
        /*0092*/ 	.short	(.L_68 - .L_67)
	.align		4
.L_67:
        /*0094*/ 	.word	index@(_ZN3cub18CUB_300001_SM_10006detail8for_each13static_kernelINS2_12policy_hub_t12policy_500_tEmN6thrust24THRUST_300001_SM_1000_NS8cuda_cub20__uninitialized_fill7functorINS7_10device_ptrI7ElementEESC_EEEEvT0_T1_)
        /*0098*/ 	.word	0x00000000


	//----- nvinfo : EIATTR_MIN_STACK_SIZE
	.align		4
.L_68:
        /*009c*/ 	.byte	0x04, 0x12
        /*009e*/ 	.short	(.L_70 - .L_69)
	.align		4
.L_69:
        /*00a0*/ 	.word	index@(_ZN3cub18CUB_300001_SM_10006detail8for_each13static_kernelINS2_12policy_hub_t12policy_500_tEmN6thrust24THRUST_300001_SM_1000_NS8cuda_cub20__uninitialized_fill7functorINS7_10device_ptrIiEEiEEEEvT0_T1_)
        /*00a4*/ 	.word	0x00000000


	//----- nvinfo : EIATTR_MIN_STACK_SIZE
	.align		4
.L_70:
        /*00a8*/ 	.byte	0x04, 0x12
        /*00aa*/ 	.short	(.L_72 - .L_71)
	.align		4
.L_71:
        /*00ac*/ 	.word	index@(_ZN3cub18CUB_300001_SM_10006detail11EmptyKernelIvEEvv)
        /*00b0*/ 	.word	0x00000000
.L_72:


//--------------------- .nv.compat                --------------------------
	.section	.nv.compat,"",@"SHT_CUDA_COMPAT_INFO"
	.align	4
        /*0000*/ 	.byte	0x02, 0x09, 0x00, 0x00, 0x02, 0x02, 0x01, 0x00, 0x02, 0x05, 0x05, 0x00, 0x03, 0x07, 0x01, 0x01
        /*0010*/ 	.byte	0x02, 0x03, 0x00, 0x00, 0x02, 0x06, 0x01, 0x00, 0x04, 0x0b, 0x08, 0x00, 0x09, 0x00, 0x00, 0x00
        /*0020*/ 	.byte	0x00, 0x00, 0x00, 0x00


//--------------------- .nv.info._ZN3cub18CUB_300001_SM_10006detail6select23DeviceSelectSweepKernelINS2_10policy_hubI7ElementiiLb0ELNS0_10SelectImplE0EE10Policy1000EN6thrust24THRUST_300001_SM_1000_NS6detail15normal_iteratorINSA_10device_ptrIS5_EEEENSC_INSD_IKiEEEESF_PlNS0_13ScanTileStateIiLb1EEE13CopyPredicateNS0_8NullTypeEiNS2_19streaming_context_tIlLb1EEELS6_0EEEvT0_T1_T2_T3_T4_T5_T6_T7_iT8_NS1_7vsmem_tE --------------------------
	.section	.nv.info._ZN3cub18CUB_300001_SM_10006detail6select23DeviceSelectSweepKernelINS2_10policy_hubI7ElementiiLb0ELNS0_10SelectImplE0EE10Policy1000EN6thrust24THRUST_300001_SM_1000_NS6detail15normal_iteratorINSA_10device_ptrIS5_EEEENSC_INSD_IKiEEEESF_PlNS0_13ScanTileStateIiLb1EEE13CopyPredicateNS0_8NullTypeEiNS2_19streaming_context_tIlLb1EEELS6_0EEEvT0_T1_T2_T3_T4_T5_T6_T7_iT8_NS1_7vsmem_tE,"",@"SHT_CUDA_INFO"
	.sectionflags	@""
	.align	4


	//----- nvinfo : EIATTR_CUDA_API_VERSION
	.align		4
        /*0000*/ 	.byte	0x04, 0x37
        /*0002*/ 	.short	(.L_74 - .L_73)
.L_73:
        /*0004*/ 	.word	0x00000082


	//----- nvinfo : EIATTR_KPARAM_INFO
	.align		4
.L_74:
        /*0008*/ 	.byte	0x04, 0x17
        /*000a*/ 	.short	(.L_76 - .L_75)
.L_75:
        /*000c*/ 	.word	0x00000000
        /*0010*/ 	.short	0x000a
        /*0012*/ 	.short	0x0060
        /*0014*/ 	.byte	0x00, 0xf0, 0x21, 0x00


	//----- nvinfo : EIATTR_KPARAM_INFO
	.align		4
.L_76:
        /*0018*/ 	.byte	0x04, 0x17
        /*001a*/ 	.short	(.L_78 - .L_77)
.L_77:
        /*001c*/ 	.word	0x00000000
        /*0020*/ 	.short	0x0009
        /*0022*/ 	.short	0x0038
        /*0024*/ 	.byte	0x00, 0xf0, 0xa1, 0x00


	//----- nvinfo : EIATTR_KPARAM_INFO
	.align		4
.L_78:
        /*0028*/ 	.byte	0x04, 0x17
        /*002a*/ 	.short	(.L_80 - .L_79)
.L_79:
        /*002c*/ 	.word	0x00000000
        /*0030*/ 	.short	0x0008
        /*0032*/ 	.short	0x0030
        /*0034*/ 	.byte	0x00, 0xf0, 0x11, 0x00


	//----- nvinfo : EIATTR_KPARAM_INFO
	.align		4
.L_80:
        /*0038*/ 	.byte	0x04, 0x17
        /*003a*/ 	.short	(.L_82 - .L_81)
.L_81:
        /*003c*/ 	.word	0x00000000
        /*0040*/ 	.short	0x0007
        /*0042*/ 	.short	0x002c
        /*0044*/ 	.byte	0x00, 0xf0, 0x11, 0x00


	//----- nvinfo : EIATTR_KPARAM_INFO
	.align		4
.L_82:
        /*0048*/ 	.byte	0x04, 0x17
        /*004a*/ 	.short	(.L_84 - .L_83)
.L_83:
        /*004c*/ 	.word	0x00000000
        /*0050*/ 	.short	0x0006
        /*0052*/ 	.short	0x0029
        /*0054*/ 	.byte	0x00, 0xf0, 0x05, 0x00


	//----- nvinfo : EIATTR_KPARAM_INFO
	.align		4
.L_84:
        /*0058*/ 	.byte	0x04, 0x17
        /*005a*/ 	.short	(.L_86 - .L_85)
.L_85:
        /*005c*/ 	.word	0x00000000
        /*0060*/ 	.short	0x0005
        /*0062*/ 	.short	0x0028
        /*0064*/ 	.byte	0x00, 0xf0, 0x05, 0x00


	//----- nvinfo : EIATTR_KPARAM_INFO
	.align		4
.L_86:
        /*0068*/ 	.byte	0x04, 0x17
        /*006a*/ 	.short	(.L_88 - .L_87)
.L_87:
        /*006c*/ 	.word	0x00000000
        /*0070*/ 	.short	0x0004
        /*0072*/ 	.short	0x0020
        /*0074*/ 	.byte	0x00, 0xf0, 0x21, 0x00


	//----- nvinfo : EIATTR_KPARAM_INFO
	.align		4
.L_88:
        /*0078*/ 	.byte	0x04, 0x17
        /*007a*/ 	.short	(.L_90 - .L_89)
.L_89:
        /*007c*/ 	.word	0x00000000
        /*0080*/ 	.short	0x0003
        /*0082*/ 	.short	0x0018
        /*0084*/ 	.byte	0x00, 0xf5, 0x21, 0x00


	//----- nvinfo : EIATTR_KPARAM_INFO
	.align		4
.L_90:
        /*0088*/ 	.byte	0x04, 0x17
        /*008a*/ 	.short	(.L_92 - .L_91)
.L_91:
        /*008c*/ 	.word	0x00000000
        /*0090*/ 	.short	0x0002
        /*0092*/ 	.short	0x0010
        /*0094*/ 	.byte	0x00, 0xf0, 0x21, 0x00


	//----- nvinfo : EIATTR_KPARAM_INFO
	.align		4
.L_92:
        /*0098*/ 	.byte	0x04, 0x17
        /*009a*/ 	.short	(.L_94 - .L_93)
.L_93:
        /*009c*/ 	.word	0x00000000
        /*00a0*/ 	.short	0x0001
        /*00a2*/ 	.short	0x0008
        /*00a4*/ 	.byte	0x00, 0xf0, 0x21, 0x00


	//----- nvinfo : EIATTR_KPARAM_INFO
	.align		4
.L_94:
        /*00a8*/ 	.byte	0x04, 0x17
        /*00aa*/ 	.short	(.L_96 - .L_95)
.L_95:
        /*00ac*/ 	.word	0x00000000
        /*00b0*/ 	.short	0x0000
        /*00b2*/ 	.short	0x0000
        /*00b4*/ 	.byte	0x00, 0xf0, 0x21, 0x00


	//----- nvinfo : EIATTR_SPARSE_MMA_MASK
	.align		4
.L_96:
        /*00b8*/ 	.byte	0x03, 0x50
        /*00ba*/ 	.short	0x0000


	//----- nvinfo : EIATTR_MAXREG_COUNT
	.align		4
        /*00bc*/ 	.byte	0x03, 0x1b
        /*00be*/ 	.short	0x00ff


	//----- nvinfo : EIATTR_NUM_BARRIERS
	.align		4
        /*00c0*/ 	.byte	0x02, 0x4c
        /*00c2*/ 	.byte	0x01
	.zero		1


	//----- nvinfo : EIATTR_MERCURY_ISA_VERSION
	.align		4
        /*00c4*/ 	.byte	0x03, 0x5f
        /*00c6*/ 	.short	0x0101


	//----- nvinfo : EIATTR_COOP_GROUP_MASK_REGIDS
	.align		4
        /*00c8*/ 	.byte	0x04, 0x29
        /*00ca*/ 	.short	(.L_98 - .L_97)


	//   ....[0]....
.L_97:
        /*00cc*/ 	.word	0xffffffff


	//   ....[1]....
        /*00d0*/ 	.word	0xffffffff


	//   ....[2]....
        /*00d4*/ 	.word	0xffffffff


	//   ....[3]....
        /*00d8*/ 	.word	0xffffffff


	//   ....[4]....
        /*00dc*/ 	.word	0xffffffff


	//   ....[5]....
        /*00e0*/ 	.word	0xffffffff


	//   ....[6]....
        /*00e4*/ 	.word	0xffffffff


	//   ....[7]....
        /*00e8*/ 	.word	0xffffffff


	//   ....[8]....
        /*00ec*/ 	.word	0xffffffff


	//   ....[9]....
        /*00f0*/ 	.word	0xffffffff


	//   ....[10]....
        /*00f4*/ 	.word	0xffffffff


	//   ....[11]....
        /*00f8*/ 	.word	0xffffffff


	//   ....[12]....
        /*00fc*/ 	.word	0xffffffff


	//   ....[13]....
        /*0100*/ 	.word	0xffffffff


	//   ....[14]....
        /*0104*/ 	.word	0xffffffff


	//   ....[15]....
        /*0108*/ 	.word	0xffffffff


	//   ....[16]....
        /*010c*/ 	.word	0xffffffff


	//   ....[17]....
        /*0110*/ 	.word	0xffffffff


	//   ....[18]....
        /*0114*/ 	.word	0xffffffff


	//   ....[19]....
        /*0118*/ 	.word	0xffffffff


	//   ....[20]....
        /*011c*/ 	.word	0xffffffff


	//   ....[21]....
        /*0120*/ 	.word	0xffffffff


	//   ....[22]....
        /*0124*/ 	.word	0xffffffff


	//   ....[23]....
        /*0128*/ 	.word	0xffffffff


	//   ....[24]....
        /*012c*/ 	.word	0xffffffff


	//   ....[25]....
        /*0130*/ 	.word	0xffffffff


	//   ....[26]....
        /*0134*/ 	.word	0xffffffff


	//   ....[27]....
        /*0138*/ 	.word	0xffffffff


	//   ....[28]....
        /*013c*/ 	.word	0xffffffff


	//   ....[29]....
        /*0140*/ 	.word	0xffffffff


	//   ....[30]....
        /*0144*/ 	.word	0xffffffff


	//   ....[31]....
        /*0148*/ 	.word	0xffffffff


	//   ....[32]....
        /*014c*/ 	.word	0xffffffff


	//   ....[33]....
        /*0150*/ 	.word	0xffffffff


	//   ....[34]....
        /*0154*/ 	.word	0xffffffff


	//   ....[35]....
        /*0158*/ 	.word	0xffffffff


	//   ....[36]....
        /*015c*/ 	.word	0xffffffff


	//   ....[37]....
        /*0160*/ 	.word	0xffffffff


	//   ....[38]....
        /*0164*/ 	.word	0xffffffff


	//   ....[39]....
        /*0168*/ 	.word	0xffffffff


	//   ....[40]....
        /*016c*/ 	.word	0xffffffff


	//   ....[41]....
        /*0170*/ 	.word	0xffffffff


	//   ....[42]....
        /*0174*/ 	.word	0xffffffff


	//   ....[43]....
        /*0178*/ 	.word	0xffffffff


	//   ....[44]....
        /*017c*/ 	.word	0xffffffff


	//   ....[45]....
        /*0180*/ 	.word	0xffffffff


	//   ....[46]....
        /*0184*/ 	.word	0xffffffff


	//   ....[47]....
        /*0188*/ 	.word	0xffffffff


	//   ....[48]....
        /*018c*/ 	.word	0xffffffff


	//   ....[49]....
        /*0190*/ 	.word	0xffffffff


	//   ....[50]....
        /*0194*/ 	.word	0xffffffff


	//   ....[51]....
        /*0198*/ 	.word	0xffffffff


	//   ....[52]....
        /*019c*/ 	.word	0xffffffff


	//   ....[53]....
        /*01a0*/ 	.word	0xffffffff


	//   ....[54]....
        /*01a4*/ 	.word	0xffffffff


	//   ....[55]....
        /*01a8*/ 	.word	0xffffffff


	//   ....[56]....
        /*01ac*/ 	.word	0x05000000


	//   ....[57]....
        /*01b0*/ 	.word	0x05000000


	//   ....[58]....
        /*01b4*/ 	.word	0x05000000


	//   ....[59]....
        /*01b8*/ 	.word	0x05000000


	//   ....[60]....
        /*01bc*/ 	.word	0x05000000


	//   ....[61]....
        /*01c0*/ 	.word	0x05000000


	//   ....[62]....
        /*01c4*/ 	.word	0x05000000


	//   ....[63]....
        /*01c8*/ 	.word	0x05000000


	//   ....[64]....
        /*01cc*/ 	.word	0x05000000


	//   ....[65]....
        /*01d0*/ 	.word	0x05000000


	//   ....[66]....
        /*01d4*/ 	.word	0x05000000


	//   ....[67]....
        /*01d8*/ 	.word	0x05000000


	//   ....[68]....
        /*01dc*/ 	.word	0x05000000


	//   ....[69]....
        /*01e0*/ 	.word	0x05000000


	//   ....[70]....
        /*01e4*/ 	.word	0x05000000


	//   ....[71]....
        /*01e8*/ 	.word	0x05000000


	//   ....[72]....
        /*01ec*/ 	.word	0x05000000


	//   ....[73]....
        /*01f0*/ 	.word	0x05000000


	//   ....[74]....
        /*01f4*/ 	.word	0x05000000


	//   ....[75]....
        /*01f8*/ 	.word	0x05000000


	//   ....[76]....
        /*01fc*/ 	.word	0x05000000


	//   ....[77]....
        /*0200*/ 	.word	0x05000000


	//   ....[78]....
        /*0204*/ 	.word	0x05000000


	//   ....[79]....
        /*0208*/ 	.word	0x05000000


	//   ....[80]....
        /*020c*/ 	.word	0x05000000


	//   ....[81]....
        /*0210*/ 	.word	0x05000000


	//   ....[82]....
        /*0214*/ 	.word	0x05000000


	//   ....[83]....
        /*0218*/ 	.word	0x05000000


	//   ....[84]....
        /*021c*/ 	.word	0x05000000


	//   ....[85]....
        /*0220*/ 	.word	0x05000000


	//   ....[86]....
        /*0224*/ 	.word	0x05000000


	//   ....[87]....
        /*0228*/ 	.word	0x05000000


	//   ....[88]....
        /*022c*/ 	.word	0x05000000


	//   ....[89]....
        /*0230*/ 	.word	0x05000000


	//   ....[90]....
        /*0234*/ 	.word	0x05000000


	//   ....[91]....
        /*0238*/ 	.word	0x05000000


	//----- nvinfo : EIATTR_COOP_GROUP_INSTR_OFFSETS
	.align		4
.L_98:
        /*023c*/ 	.byte	0x04, 0x28
        /*023e*/ 	.short	(.L_100 - .L_99)


	//   ....[0]....
.L_99:
        /*0240*/ 	.word	0x000003c0


	//   ....[1]....
        /*0244*/ 	.word	0x000003e0


	//   ....[2]....
        /*0248*/ 	.word	0x00000400


	//   ....[3]....
        /*024c*/ 	.word	0x00000430


	//   ....[4]....
        /*0250*/ 	.word	0x00000460


	//   ....[5]....
        /*0254*/ 	.word	0x000009f0


	//   ....[6]....
        /*0258*/ 	.word	0x00000a10


	//   ....[7]....
        /*025c*/ 	.word	0x00000a30


	//   ....[8]....
        /*0260*/ 	.word	0x00000a50


	//   ....[9]....
        /*0264*/ 	.word	0x00000a70


	//   ....[10]....
        /*0268*/ 	.word	0x00000ce0


	//   ....[11]....
        /*026c*/ 	.word	0x00000da0


	//   ....[12]....
        /*0270*/ 	.word	0x00000e00


	//   ....[13]....
        /*0274*/ 	.word	0x00000e90


	//   ....[14]....
        /*0278*/ 	.word	0x00000ef0


	//   ....[15]....
        /*027c*/ 	.word	0x00000f40


	//   ....[16]....
        /*0280*/ 	.word	0x00000fa0


	//   ....[17]....
        /*0284*/ 	.word	0x00000fe0


	//   ....[18]....
        /*0288*/ 	.word	0x00000ff0


	//   ....[19]....
        /*028c*/ 	.word	0x00001090


	//   ....[20]....
        /*0290*/ 	.word	0x00001150


	//   ....[21]....
        /*0294*/ 	.word	0x000011a0


	//   ....[22]....
        /*0298*/ 	.word	0x00001200


	//   ....[23]....
        /*029c*/ 	.word	0x00001260


	//   ....[24]....
        /*02a0*/ 	.word	0x000012a0


	//   ....[25]....
        /*02a4*/ 	.word	0x000012e0


	//   ....[26]....
        /*02a8*/ 	.word	0x00001320


	//   ....[27]....
        /*02ac*/ 	.word	0x00001330


	//   ....[28]....
        /*02b0*/ 	.word	0x00001ab0


	//   ....[29]....
        /*02b4*/ 	.word	0x00001ae0


	//   ....[30]....
        /*02b8*/ 	.word	0x00001b00


	//   ....[31]....
        /*02bc*/ 	.word	0x00001b20


	//   ....[32]....
        /*02c0*/ 	.word	0x00001b40


	//   ....[33]....
        /*02c4*/ 	.word	0x000021b0


	//   ....[34]....
        /*02c8*/ 	.word	0x000021d0


	//   ....[35]....
        /*02cc*/ 	.word	0x00002200


	//   ....[36]....
        /*02d0*/ 	.word	0x00002230


	//   ....[37]....
        /*02d4*/ 	.word	0x00002250


	//   ....[38]....
        /*02d8*/ 	.word	0x000024c0


	//   ....[39]....
        /*02dc*/ 	.word	0x00002580


	//   ....[40]....
        /*02e0*/ 	.word	0x000025e0


	//   ....[41]....
        /*02e4*/ 	.word	0x00002660


	//   ....[42]....
        /*02e8*/ 	.word	0x000026b0


	//   ....[43]....
        /*02ec*/ 	.word	0x00002700


	//   ....[44]....
        /*02f0*/ 	.word	0x00002770


	//   ....[45]....
        /*02f4*/ 	.word	0x000027c0


	//   ....[46]....
        /*02f8*/ 	.word	0x000027d0


	//   ....[47]....
        /*02fc*/ 	.word	0x00002870


	//   ....[48]....
        /*0300*/ 	.word	0x00002930


	//   ....[49]....
        /*0304*/ 	.word	0x00002980


	//   ....[50]....
        /*0308*/ 	.word	0x000029e0


	//   ....[51]....
        /*030c*/ 	.word	0x00002a40


	//   ....[52]....
        /*0310*/ 	.word	0x00002a80


	//   ....[53]....
        /*0314*/ 	.word	0x00002ac0


	//   ....[54]....
        /*0318*/ 	.word	0x00002b00


	//   ....[55]....
        /*031c*/ 	.word	0x00002b10


	//   ....[56]....
        /*0320*/ 	.word	0x000030e0


	//   ....[57]....
        /*0324*/ 	.word	0x00003160


	//   ....[58]....
        /*0328*/ 	.word	0x000031f0


	//   ....[59]....
        /*032c*/ 	.word	0x000032e0


	//   ....[60]....
        /*0330*/ 	.word	0x00003370


	//   ....[61]....
        /*0334*/ 	.word	0x00003400


	//   ....[62]....
        /*0338*/ 	.word	0x000034a0


	//   ....[63]....
        /*033c*/ 	.word	0x00003520


	//   ....[64]....
        /*0340*/ 	.word	0x00003580


	//   ....[65]....
        /*0344*/ 	.word	0x000035f0


	//   ....[66]....
        /*0348*/ 	.word	0x00003670


	//   ....[67]....
        /*034c*/ 	.word	0x000036f0


	//   ....[68]....
        /*0350*/ 	.word	0x000037b0


	//   ....[69]....
        /*0354*/ 	.word	0x00003840


	//   ....[70]....
        /*0358*/ 	.word	0x000038c0


	//   ....[71]....
        /*035c*/ 	.word	0x00003940


	//   ....[72]....
        /*0360*/ 	.word	0x000039c0


	//   ....[73]....
        /*0364*/ 	.word	0x00003a20


	//   ....[74]....
        /*0368*/ 	.word	0x00003a90


	//   ....[75]....
        /*036c*/ 	.word	0x00003b10


	//   ....[76]....
        /*0370*/ 	.word	0x00003ba0


	//   ....[77]....
        /*0374*/ 	.word	0x00003c80


	//   ....[78]....
        /*0378*/ 	.word	0x00003d00


	//   ....[79]....
        /*037c*/ 	.word	0x00003d90


	//   ....[80]....
        /*0380*/ 	.word	0x00003e50


	//   ....[81]....
        /*0384*/ 	.word	0x00003ed0


	//   ....[82]....
        /*0388*/ 	.word	0x00003f30


	//   ....[83]....
        /*038c*/ 	.word	0x00003fa0


	//   ....[84]....
        /*0390*/ 	.word	0x00004020


	//   ....[85]....
        /*0394*/ 	.word	0x000040a0


	//   ....[86]....
        /*0398*/ 	.word	0x00004160


	//   ....[87]....
        /*039c*/ 	.word	0x000041f0


	//   ....[88]....
        /*03a0*/ 	.word	0x00004270


	//   ....[89]....
        /*03a4*/ 	.word	0x000042f0


	//   ....[90]....
        /*03a8*/ 	.word	0x00004370


	//   ....[91]....
        /*03ac*/ 	.word	0x000043d0


	//----- nvinfo : EIATTR_VRC_CTA_INIT_COUNT
	.align		4
.L_100:
        /*03b0*/ 	.byte	0x02, 0x4a
	.zero		1
	.zero		1


	//----- nvinfo : EIATTR_EXIT_INSTR_OFFSETS
	.align		4
        /*03b4*/ 	.byte	0x04, 0x1c
        /*03b6*/ 	.short	(.L_102 - .L_101)


	//   ....[0]....
.L_101:
        /*03b8*/ 	.word	0x00000510


	//   ....[1]....
        /*03bc*/ 	.word	0x00000720


	//   ....[2]....
        /*03c0*/ 	.word	0x000014e0


	//   ....[3]....
        /*03c4*/ 	.word	0x000016d0


	//   ....[4]....
        /*03c8*/ 	.word	0x00002f00


	//   ....[5]....
        /*03cc*/ 	.word	0x00002fe0


	//   ....[6]....
        /*03d0*/ 	.word	0x00003090


	//----- nvinfo : EIATTR_MAX_THREADS
	.align		4
.L_102:
        /*03d4*/ 	.byte	0x04, 0x05
        /*03d6*/ 	.short	(.L_104 - .L_103)
.L_103:
        /*03d8*/ 	.word	0x00000080
        /*03dc*/ 	.word	0x00000001
        /*03e0*/ 	.word	0x00000001


	//----- nvinfo : EIATTR_CRS_STACK_SIZE
	.align		4
.L_104:
        /*03e4*/ 	.byte	0x04, 0x1e
        /*03e6*/ 	.short	(.L_106 - .L_105)
.L_105:
        /*03e8*/ 	.word	0x00000000


	//----- nvinfo : EIATTR_CBANK_PARAM_SIZE
	.align		4
.L_106:
        /*03ec*/ 	.byte	0x03, 0x19
        /*03ee*/ 	.short	0x0068


	//----- nvinfo : EIATTR_PARAM_CBANK
	.align		4
        /*03f0*/ 	.byte	0x04, 0x0a
        /*03f2*/ 	.short	(.L_108 - .L_107)
	.align		4
.L_107:
        /*03f4*/ 	.word	index@(.nv.constant0._ZN3cub18CUB_300001_SM_10006detail6select23DeviceSelectSweepKernelINS2_10policy_hubI7ElementiiLb0ELNS0_10SelectImplE0EE10Policy1000EN6thrust24THRUST_300001_SM_1000_NS6detail15normal_iteratorINSA_10device_ptrIS5_EEEENSC_INSD_IKiEEEESF_PlNS0_13ScanTileStateIiLb1EEE13CopyPredicateNS0_8NullTypeEiNS2_19streaming_context_tIlLb1EEELS6_0EEEvT0_T1_T2_T3_T4_T5_T6_T7_iT8_NS1_7vsmem_tE)
        /*03f8*/ 	.short	0x0380
        /*03fa*/ 	.short	0x0068


	//----- nvinfo : EIATTR_SW_WAR
	.align		4
.L_108:
        /*03fc*/ 	.byte	0x04, 0x36
        /*03fe*/ 	.short	(.L_110 - .L_109)
.L_109:
        /*0400*/ 	.word	0x00000008
.L_110:


//--------------------- .nv.info._ZN3cub18CUB_300001_SM_10006detail4scan23DeviceCompactInitKernelINS0_13ScanTileStateIiLb1EEEPlEEvT_iT0_ --------------------------
	.section	.nv.info._ZN3cub18CUB_300001_SM_10006detail4scan23DeviceCompactInitKernelINS0_13ScanTileStateIiLb1EEEPlEEvT_iT0_,"",@"SHT_CUDA_INFO"
	.sectionflags	@""
	.align	4


	//----- nvinfo : EIATTR_CUDA_API_VERSION
	.align		4
        /*0000*/ 	.byte	0x04, 0x37
        /*0002*/ 	.short	(.L_112 - .L_111)
.L_111:
        /*0004*/ 	.word	0x00000082


	//----- nvinfo : EIATTR_KPARAM_INFO
	.align		4
.L_112:
        /*0008*/ 	.byte	0x04, 0x17
        /*000a*/ 	.short	(.L_114 - .L_113)
.L_113:
        /*000c*/ 	.word	0x00000000
        /*0010*/ 	.short	0x0002
        /*0012*/ 	.short	0x0010
        /*0014*/ 	.byte	0x00, 0xf5, 0x21, 0x00


	//----- nvinfo : EIATTR_KPARAM_INFO
	.align		4
.L_114:
        /*0018*/ 	.byte	0x04, 0x17
        /*001a*/ 	.short	(.L_116 - .L_115)
.L_115:
        /*001c*/ 	.word	0x00000000
        /*0020*/ 	.short	0x0001
        /*0022*/ 	.short	0x0008
        /*0024*/ 	.byte	0x00, 0xf0, 0x11, 0x00


	//----- nvinfo : EIATTR_KPARAM_INFO
	.align		4
.L_116:
        /*0028*/ 	.byte	0x04, 0x17
        /*002a*/ 	.short	(.L_118 - .L_117)
.L_117:
        /*002c*/ 	.word	0x00000000
        /*0030*/ 	.short	0x0000
        /*0032*/ 	.short	0x0000
        /*0034*/ 	.byte	0x00, 0xf0, 0x21, 0x00


	//----- nvinfo : EIATTR_SPARSE_MMA_MASK
	.align		4
.L_118:
        /*0038*/ 	.byte	0x03, 0x50
        /*003a*/ 	.short	0x0000


	//----- nvinfo : EIATTR_MAXREG_COUNT
	.align		4
        /*003c*/ 	.byte	0x03, 0x1b
        /*003e*/ 	.short	0x00ff


	//----- nvinfo : EIATTR_MERCURY_ISA_VERSION
	.align		4
        /*0040*/ 	.byte	0x03, 0x5f
        /*0042*/ 	.short	0x0101


	//----- nvinfo : EIATTR_VRC_CTA_INIT_COUNT
	.align		4
        /*0044*/ 	.byte	0x02, 0x4a
	.zero		1
	.zero		1


	//----- nvinfo : EIATTR_EXIT_INSTR_OFFSETS
	.align		4
        /*0048*/ 	.byte	0x04, 0x1c
        /*004a*/ 	.short	(.L_120 - .L_119)


	//   ....[0]....
.L_119:
        /*004c*/ 	.word	0x00000130


	//   ....[1]....
        /*0050*/ 	.word	0x00000160


	//----- nvinfo : EIATTR_CBANK_PARAM_SIZE
	.align		4
.L_120:
        /*0054*/ 	.byte	0x03, 0x19
        /*0056*/ 	.short	0x0018


	//----- nvinfo : EIATTR_PARAM_CBANK
	.align		4
        /*0058*/ 	.byte	0x04, 0x0a
        /*005a*/ 	.short	(.L_122 - .L_121)
	.align		4
.L_121:
        /*005c*/ 	.word	index@(.nv.constant0._ZN3cub18CUB_300001_SM_10006detail4scan23DeviceCompactInitKernelINS0_13ScanTileStateIiLb1EEEPlEEvT_iT0_)
        /*0060*/ 	.short	0x0380
        /*0062*/ 	.short	0x0018


	//----- nvinfo : EIATTR_SW_WAR
	.align		4
.L_122:
        /*0064*/ 	.byte	0x04, 0x36
        /*0066*/ 	.short	(.L_124 - .L_123)
.L_123:
        /*0068*/ 	.word	0x00000008
.L_124:


//--------------------- .nv.info._ZN3cub18CUB_300001_SM_10006detail8for_each13static_kernelINS2_12policy_hub_t12policy_500_tEmN6thrust24THRUST_300001_SM_1000_NS8cuda_cub20__uninitialized_fill7functorINS7_10device_ptrI7ElementEESC_EEEEvT0_T1_ --------------------------
	.section	.nv.info._ZN3cub18CUB_300001_SM_10006detail8for_each13static_kernelINS2_12policy_hub_t12policy_500_tEmN6thrust24THRUST_300001_SM_1000_NS8cuda_cub20__uninitialized_fill7functorINS7_10device_ptrI7ElementEESC_EEEEvT0_T1_,"",@"SHT_CUDA_INFO"
	.sectionflags	@""
	.align	4


	//----- nvinfo : EIATTR_CUDA_API_VERSION
	.align		4
        /*0000*/ 	.byte	0x04, 0x37
        /*0002*/ 	.short	(.L_126 - .L_125)
.L_125:
        /*0004*/ 	.word	0x00000082


	//----- nvinfo : EIATTR_KPARAM_INFO
	.align		4
.L_126:
        /*0008*/ 	.byte	0x04, 0x17
        /*000a*/ 	.short	(.L_128 - .L_127)
.L_127:
        /*000c*/ 	.word	0x00000000
        /*0010*/ 	.short	0x0001
        /*0012*/ 	.short	0x0008
        /*0014*/ 	.byte	0x00, 0xf0, 0x21, 0x02


	//----- nvinfo : EIATTR_KPARAM_INFO
	.align		4
.L_128:
        /*0018*/ 	.byte	0x04, 0x17
        /*001a*/ 	.short	(.L_130 - .L_129)
.L_129:
        /*001c*/ 	.word	0x00000000
        /*0020*/ 	.short	0x0000
        /*0022*/ 	.short	0x0000
        /*0024*/ 	.byte	0x00, 0xf0, 0x21, 0x00


	//----- nvinfo : EIATTR_SPARSE_MMA_MASK
	.align		4
.L_130:
        /*0028*/ 	.byte	0x03, 0x50
        /*002a*/ 	.short	0x0000


	//----- nvinfo : EIATTR_MAXREG_COUNT
	.align		4
        /*002c*/ 	.byte	0x03, 0x1b
        /*002e*/ 	.short	0x00ff


	//----- nvinfo : EIATTR_MERCURY_ISA_VERSION
	.align		4
        /*0030*/ 	.byte	0x03, 0x5f
        /*0032*/ 	.short	0x0101


	//----- nvinfo : EIATTR_VRC_CTA_INIT_COUNT
	.align		4
        /*0034*/ 	.byte	0x02, 0x4a
	.zero		1
	.zero		1


	//----- nvinfo : EIATTR_EXIT_INSTR_OFFSETS
	.align		4
        /*0038*/ 	.byte	0x04, 0x1c
        /*003a*/ 	.short	(.L_132 - .L_131)


	//   ....[0]....
.L_131:
        /*003c*/ 	.word	0x00000400


	//   ....[1]....
        /*0040*/ 	.word	0x00000710


	//   ....[2]....
        /*0044*/ 	.word	0x00000920


	//----- nvinfo : EIATTR_MAX_THREADS
	.align		4
.L_132:
        /*0048*/ 	.byte	0x04, 0x05
        /*004a*/ 	.short	(.L_134 - .L_133)
.L_133:
        /*004c*/ 	.word	0x00000100
        /*0050*/ 	.word	0x00000001
        /*0054*/ 	.word	0x00000001


	//----- nvinfo : EIATTR_CRS_STACK_SIZE
	.align		4
.L_134:
        /*0058*/ 	.byte	0x04, 0x1e
        /*005a*/ 	.short	(.L_136 - .L_135)
.L_135:
        /*005c*/ 	.word	0x00000000


	//----- nvinfo : EIATTR_CBANK_PARAM_SIZE
	.align		4
.L_136:
        /*0060*/ 	.byte	0x03, 0x19
        /*0062*/ 	.short	0x0090


	//----- nvinfo : EIATTR_PARAM_CBANK
	.align		4
        /*0064*/ 	.byte	0x04, 0x0a
        /*0066*/ 	.short	(.L_138 - .L_137)
	.align		4
.L_137:
        /*0068*/ 	.word	index@(.nv.constant0._ZN3cub18CUB_300001_SM_10006detail8for_each13static_kernelINS2_12policy_hub_t12policy_500_tEmN6thrust24THRUST_300001_SM_1000_NS8cuda_cub20__uninitialized_fill7functorINS7_10device_ptrI7ElementEESC_EEEEvT0_T1_)
        /*006c*/ 	.short	0x0380
        /*006e*/ 	.short	0x0090


	//----- nvinfo : EIATTR_SW_WAR
	.align		4
.L_138:
        /*0070*/ 	.byte	0x04, 0x36
        /*0072*/ 	.short	(.L_140 - .L_139)
.L_139:
        /*0074*/ 	.word	0x00000008
.L_140:


//--------------------- .nv.info._ZN3cub18CUB_300001_SM_10006detail8for_each13static_kernelINS2_12policy_hub_t12policy_500_tEmN6thrust24THRUST_300001_SM_1000_NS8cuda_cub20__uninitialized_fill7functorINS7_10device_ptrIiEEiEEEEvT0_T1_ --------------------------
	.section	.nv.info._ZN3cub18CUB_300001_SM_10006detail8for_each13static_kernelINS2_12policy_hub_t12policy_500_tEmN6thrust24THRUST_300001_SM_1000_NS8cuda_cub20__uninitialized_fill7functorINS7_10device_ptrIiEEiEEEEvT0_T1_,"",@"SHT_CUDA_INFO"
	.sectionflags	@""
	.align	4


	//----- nvinfo : EIATTR_CUDA_API_VERSION
	.align		4
        /*0000*/ 	.byte	0x04, 0x37
        /*0002*/ 	.short	(.L_142 - .L_141)
.L_141:
        /*0004*/ 	.word	0x00000082


	//----- nvinfo : EIATTR_KPARAM_INFO
	.align		4
.L_142:
        /*0008*/ 	.byte	0x04, 0x17
        /*000a*/ 	.short	(.L_144 - .L_143)
.L_143:
        /*000c*/ 	.word	0x00000000
        /*0010*/ 	.short	0x0001
        /*0012*/ 	.short	0x0008
        /*0014*/ 	.byte	0x00, 0xf0, 0x41, 0x00


	//----- nvinfo : EIATTR_KPARAM_INFO
	.align		4
.L_144:
        /*0018*/ 	.byte	0x04, 0x17
        /*001a*/ 	.short	(.L_146 - .L_145)
.L_145:
        /*001c*/ 	.word	0x00000000
        /*0020*/ 	.short	0x0000
        /*0022*/ 	.short	0x0000
        /*0024*/ 	.byte	0x00, 0xf0, 0x21, 0x00


	//----- nvinfo : EIATTR_SPARSE_MMA_MASK
	.align		4
.L_146:
        /*0028*/ 	.byte	0x03, 0x50
        /*002a*/ 	.short	0x0000


	//----- nvinfo : EIATTR_MAXREG_COUNT
	.align		4
        /*002c*/ 	.byte	0x03, 0x1b
        /*002e*/ 	.short	0x00ff


	//----- nvinfo : EIATTR_MERCURY_ISA_VERSION
	.align		4
        /*0030*/ 	.byte	0x03, 0x5f
        /*0032*/ 	.short	0x0101


	//----- nvinfo : EIATTR_VRC_CTA_INIT_COUNT
	.align		4
        /*0034*/ 	.byte	0x02, 0x4a
	.zero		1
	.zero		1


	//----- nvinfo : EIATTR_EXIT_INSTR_OFFSETS
	.align		4
        /*0038*/ 	.byte	0x04, 0x1c
        /*003a*/ 	.short	(.L_148 - .L_147)


	//   ....[0]....
.L_147:
        /*003c*/ 	.word	0x00000130


	//   ....[1]....
        /*0040*/ 	.word	0x00000230


	//   ....[2]....
        /*0044*/ 	.word	0x00000260


	//----- nvinfo : EIATTR_MAX_THREADS
	.align		4
.L_148:
        /*0048*/ 	.byte	0x04, 0x05
        /*004a*/ 	.short	(.L_150 - .L_149)
.L_149:
        /*004c*/ 	.word	0x00000100
        /*0050*/ 	.word	0x00000001
        /*0054*/ 	.word	0x00000001


	//----- nvinfo : EIATTR_CBANK_PARAM_SIZE
	.align		4
.L_150:
        /*0058*/ 	.byte	0x03, 0x19
        /*005a*/ 	.short	0x0018


	//----- nvinfo : EIATTR_PARAM_CBANK
	.align		4
        /*005c*/ 	.byte	0x04, 0x0a
        /*005e*/ 	.short	(.L_152 - .L_151)
	.align		4
.L_151:
        /*0060*/ 	.word	index@(.nv.constant0._ZN3cub18CUB_300001_SM_10006detail8for_each13static_kernelINS2_12policy_hub_t12policy_500_tEmN6thrust24THRUST_300001_SM_1000_NS8cuda_cub20__uninitialized_fill7functorINS7_10device_ptrIiEEiEEEEvT0_T1_)
        /*0064*/ 	.short	0x0380
        /*0066*/ 	.short	0x0018


	//----- nvinfo : EIATTR_SW_WAR
	.align		4
.L_152:
        /*0068*/ 	.byte	0x04, 0x36
        /*006a*/ 	.short	(.L_154 - .L_153)
.L_153:
        /*006c*/ 	.word	0x00000008
.L_154:


//--------------------- .nv.info._ZN3cub18CUB_300001_SM_10006detail11EmptyKernelIvEEvv --------------------------
	.section	.nv.info._ZN3cub18CUB_300001_SM_10006detail11EmptyKernelIvEEvv,"",@"SHT_CUDA_INFO"
	.sectionflags	@""
	.align	4


	//----- nvinfo : EIATTR_CUDA_API_VERSION
	.align		4
        /*0000*/ 	.byte	0x04, 0x37
        /*0002*/ 	.short	(.L_156 - .L_155)
.L_155:
        /*0004*/ 	.word	0x00000082


	//----- nvinfo : EIATTR_SPARSE_MMA_MASK
	.align		4
.L_156:
        /*0008*/ 	.byte	0x03, 0x50
        /*000a*/ 	.short	0x0000


	//----- nvinfo : EIATTR_MAXREG_COUNT
	.align		4
        /*000c*/ 	.byte	0x03, 0x1b
        /*000e*/ 	.short	0x00ff


	//----- nvinfo : EIATTR_MERCURY_ISA_VERSION
	.align		4
        /*0010*/ 	.byte	0x03, 0x5f
        /*0012*/ 	.short	0x0101


	//----- nvinfo : EIATTR_VRC_CTA_INIT_COUNT
	.align		4
        /*0014*/ 	.byte	0x02, 0x4a
	.zero		1
	.zero		1


	//----- nvinfo : EIATTR_EXIT_INSTR_OFFSETS
	.align		4
        /*0018*/ 	.byte	0x04, 0x1c
        /*001a*/ 	.short	(.L_158 - .L_157)


	//   ....[0]....
.L_157:
        /*001c*/ 	.word	0x00000010


	//----- nvinfo : EIATTR_SW_WAR
	.align		4
.L_158:
        /*0020*/ 	.byte	0x04, 0x36
        /*0022*/ 	.short	(.L_160 - .L_159)
.L_159:
        /*0024*/ 	.word	0x00000008
.L_160:


//--------------------- .nv.callgraph             --------------------------
	.section	.nv.callgraph,"",@"SHT_CUDA_CALLGRAPH"
	.align	4
	.sectionentsize	8
	.align		4
        /*0000*/ 	.word	0x00000000
	.align		4
        /*0004*/ 	.word	0xffffffff
	.align		4
        /*0008*/ 	.word	0x00000000
	.align		4
        /*000c*/ 	.word	0xfffffffe
	.align		4
        /*0010*/ 	.word	0x00000000
	.align		4
        /*0014*/ 	.word	0xfffffffd
	.align		4
        /*0018*/ 	.word	0x00000000
	.align		4
        /*001c*/ 	.word	0xfffffffc


//--------------------- .nv.constant4             --------------------------
	.section	.nv.constant4,"a",@progbits
	.align	8
	.align		8
.nv.constant4:
        /*0000*/ 	.dword	_ZN34_INTERNAL_17d0d489_4_k_cu_74f577184cuda3std3__45__cpo5beginE
	.align		8
        /*0008*/ 	.dword	_ZN34_INTERNAL_17d0d489_4_k_cu_74f577184cuda3std3__45__cpo3endE
	.align		8
        /*0010*/ 	.dword	_ZN34_INTERNAL_17d0d489_4_k_cu_74f577184cuda3std3__45__cpo6cbeginE
	.align		8
        /*0018*/ 	.dword	_ZN34_INTERNAL_17d0d489_4_k_cu_74f577184cuda3std3__45__cpo4cendE
	.align		8
        /*0020*/ 	.dword	_ZN34_INTERNAL_17d0d489_4_k_cu_74f577184cuda3std3__45__cpo6rbeginE
	.align		8
        /*0028*/ 	.dword	_ZN34_INTERNAL_17d0d489_4_k_cu_74f577184cuda3std3__45__cpo4rendE
	.align		8
        /*0030*/ 	.dword	_ZN34_INTERNAL_17d0d489_4_k_cu_74f577184cuda3std3__45__cpo7crbeginE
	.align		8
        /*0038*/ 	.dword	_ZN34_INTERNAL_17d0d489_4_k_cu_74f577184cuda3std3__45__cpo5crendE
	.align		8
        /*0040*/ 	.dword	_ZN34_INTERNAL_17d0d489_4_k_cu_74f577184cuda3std3__436_GLOBAL__N__17d0d489_4_k_cu_74f577186ignoreE
	.align		8
        /*0048*/ 	.dword	_ZN34_INTERNAL_17d0d489_4_k_cu_74f577184cuda3std3__419piecewise_constructE
	.align		8
        /*0050*/ 	.dword	_ZN34_INTERNAL_17d0d489_4_k_cu_74f577184cuda3std3__48in_placeE
	.align		8
        /*0058*/ 	.dword	_ZN34_INTERNAL_17d0d489_4_k_cu_74f577184cuda3std3__420unreachable_sentinelE
	.align		8
        /*0060*/ 	.dword	_ZN34_INTERNAL_17d0d489_4_k_cu_74f577184cuda3std3__47nulloptE
	.align		8
        /*0068*/ 	.dword	_ZN34_INTERNAL_17d0d489_4_k_cu_74f577184cuda3std3__48unexpectE
	.align		8
        /*0070*/ 	.dword	_ZN34_INTERNAL_17d0d489_4_k_cu_74f577184cuda3std6ranges3__45__cpo4swapE
	.align		8
        /*0078*/ 	.dword	_ZN34_INTERNAL_17d0d489_4_k_cu_74f577184cuda3std6ranges3__45__cpo9iter_moveE
	.align		8
        /*0080*/ 	.dword	_ZN34_INTERNAL_17d0d489_4_k_cu_74f577184cuda3std6ranges3__45__cpo5beginE
	.align		8
        /*0088*/ 	.dword	_ZN34_INTERNAL_17d0d489_4_k_cu_74f577184cuda3std6ranges3__45__cpo3endE
	.align		8
        /*0090*/ 	.dword	_ZN34_INTERNAL_17d0d489_4_k_cu_74f577184cuda3std6ranges3__45__cpo6cbeginE
	.align		8
        /*0098*/ 	.dword	_ZN34_INTERNAL_17d0d489_4_k_cu_74f577184cuda3std6ranges3__45__cpo4cendE
	.align		8
        /*00a0*/ 	.dword	_ZN34_INTERNAL_17d0d489_4_k_cu_74f577184cuda3std6ranges3__45__cpo7advanceE
	.align		8
        /*00a8*/ 	.dword	_ZN34_INTERNAL_17d0d489_4_k_cu_74f577184cuda3std6ranges3__45__cpo9iter_swapE
	.align		8
        /*00b0*/ 	.dword	_ZN34_INTERNAL_17d0d489_4_k_cu_74f577184cuda3std6ranges3__45__cpo4nextE
	.align		8
        /*00b8*/ 	.dword	_ZN34_INTERNAL_17d0d489_4_k_cu_74f577184cuda3std6ranges3__45__cpo4prevE
	.align		8
        /*00c0*/ 	.dword	_ZN34_INTERNAL_17d0d489_4_k_cu_74f577184cuda3std6ranges3__45__cpo4dataE
	.align		8
        /*00c8*/ 	.dword	_ZN34_INTERNAL_17d0d489_4_k_cu_74f577184cuda3std6ranges3__45__cpo5cdataE
	.align		8
        /*00d0*/ 	.dword	_ZN34_INTERNAL_17d0d489_4_k_cu_74f577184cuda3std6ranges3__45__cpo4sizeE
	.align		8
        /*00d8*/ 	.dword	_ZN34_INTERNAL_17d0d489_4_k_cu_74f577184cuda3std6ranges3__45__cpo5ssizeE
	.align		8
        /*00e0*/ 	.dword	_ZN34_INTERNAL_17d0d489_4_k_cu_74f577184cuda3std6ranges3__45__cpo8distanceE
	.align		8
        /*00e8*/ 	.dword	_ZN34_INTERNAL_17d0d489_4_k_cu_74f577186thrust24THRUST_300001_SM_1000_NS6system6detail10sequential3seqE
	.align		8
        /*00f0*/ 	.dword	_ZN34_INTERNAL_17d0d489_4_k_cu_74f577186thrust24THRUST_300001_SM_1000_NS8cuda_cub3parE
	.align		8
        /*00f8*/ 	.dword	_ZN34_INTERNAL_17d0d489_4_k_cu_74f577186thrust24THRUST_300001_SM_1000_NS8cuda_cub10par_nosyncE
	.align		8
        /*0100*/ 	.dword	_ZN34_INTERNAL_17d0d489_4_k_cu_74f577186thrust24THRUST_300001_SM_1000_NS12placeholders2_1E
	.align		8
        /*0108*/ 	.dword	_ZN34_INTERNAL_17d0d489_4_k_cu_74f577186thrust24THRUST_300001_SM_1000_NS12placeholders2_2E
	.align		8
        /*0110*/ 	.dword	_ZN34_INTERNAL_17d0d489_4_k_cu_74f577186thrust24THRUST_300001_SM_1000_NS12placeholders2_3E
	.align		8
        /*0118*/ 	.dword	_ZN34_INTERNAL_17d0d489_4_k_cu_74f577186thrust24THRUST_300001_SM_1000_NS12placeholders2_4E
	.align		8
        /*0120*/ 	.dword	_ZN34_INTERNAL_17d0d489_4_k_cu_74f577186thrust24THRUST_300001_SM_1000_NS12placeholders2_5E
	.align		8
        /*0128*/ 	.dword	_ZN34_INTERNAL_17d0d489_4_k_cu_74f577186thrust24THRUST_300001_SM_1000_NS12placeholders2_6E
	.align		8
        /*0130*/ 	.dword	_ZN34_INTERNAL_17d0d489_4_k_cu_74f577186thrust24THRUST_300001_SM_1000_NS12placeholders2_7E
	.align		8
        /*0138*/ 	.dword	_ZN34_INTERNAL_17d0d489_4_k_cu_74f577186thrust24THRUST_300001_SM_1000_NS12placeholders2_8E
	.align		8
        /*0140*/ 	.dword	_ZN34_INTERNAL_17d0d489_4_k_cu_74f577186thrust24THRUST_300001_SM_1000_NS12placeholders2_9E
	.align		8
        /*0148*/ 	.dword	_ZN34_INTERNAL_17d0d489_4_k_cu_74f577186thrust24THRUST_300001_SM_1000_NS12placeholders3_10E
	.align		8
        /*0150*/ 	.dword	_ZN34_INTERNAL_17d0d489_4_k_cu_74f577186thrust24THRUST_300001_SM_1000_NS3seqE


//--------------------- .text._ZN3cub18CUB_300001_SM_10006detail6select23DeviceSelectSweepKernelINS2_10policy_hubI7ElementiiLb0ELNS0_10SelectImplE0EE10Policy1000EN6thrust24THRUST_300001_SM_1000_NS6detail15normal_iteratorINSA_10device_ptrIS5_EEEENSC_INSD_IKiEEEESF_PlNS0_13ScanTileStateIiLb1EEE13CopyPredicateNS0_8NullTypeEiNS2_19streaming_context_tIlLb1EEELS6_0EEEvT0_T1_T2_T3_T4_T5_T6_T7_iT8_NS1_7vsmem_tE --------------------------
	.section	.text._ZN3cub18CUB_300001_SM_10006detail6select23DeviceSelectSweepKernelINS2_10policy_hubI7ElementiiLb0ELNS0_10SelectImplE0EE10Policy1000EN6thrust24THRUST_300001_SM_1000_NS6detail15normal_iteratorINSA_10device_ptrIS5_EEEENSC_INSD_IKiEEEESF_PlNS0_13ScanTileStateIiLb1EEE13CopyPredicateNS0_8NullTypeEiNS2_19streaming_context_tIlLb1EEELS6_0EEEvT0_T1_T2_T3_T4_T5_T6_T7_iT8_NS1_7vsmem_tE,"ax",@progbits
	.align	128
        .global         _ZN3cub18CUB_300001_SM_10006detail6select23DeviceSelectSweepKernelINS2_10policy_hubI7ElementiiLb0ELNS0_10SelectImplE0EE10Policy1000EN6thrust24THRUST_300001_SM_1000_NS6detail15normal_iteratorINSA_10device_ptrIS5_EEEENSC_INSD_IKiEEEESF_PlNS0_13ScanTileStateIiLb1EEE13CopyPredicateNS0_8NullTypeEiNS2_19streaming_context_tIlLb1EEELS6_0EEEvT0_T1_T2_T3_T4_T5_T6_T7_iT8_NS1_7vsmem_tE
        .type           _ZN3cub18CUB_300001_SM_10006detail6select23DeviceSelectSweepKernelINS2_10policy_hubI7ElementiiLb0ELNS0_10SelectImplE0EE10Policy1000EN6thrust24THRUST_300001_SM_1000_NS6detail15normal_iteratorINSA_10device_ptrIS5_EEEENSC_INSD_IKiEEEESF_PlNS0_13ScanTileStateIiLb1EEE13CopyPredicateNS0_8NullTypeEiNS2_19streaming_context_tIlLb1EEELS6_0EEEvT0_T1_T2_T3_T4_T5_T6_T7_iT8_NS1_7vsmem_tE,@function
        .size           _ZN3cub18CUB_300001_SM_10006detail6select23DeviceSelectSweepKernelINS2_10policy_hubI7ElementiiLb0ELNS0_10SelectImplE0EE10Policy1000EN6thrust24THRUST_300001_SM_1000_NS6detail15normal_iteratorINSA_10device_ptrIS5_EEEENSC_INSD_IKiEEEESF_PlNS0_13ScanTileStateIiLb1EEE13CopyPredicateNS0_8NullTypeEiNS2_19streaming_context_tIlLb1EEELS6_0EEEvT0_T1_T2_T3_T4_T5_T6_T7_iT8_NS1_7vsmem_tE,(.L_x_123 - _ZN3cub18CUB_300001_SM_10006detail6select23DeviceSelectSweepKernelINS2_10policy_hubI7ElementiiLb0ELNS0_10SelectImplE0EE10Policy1000EN6thrust24THRUST_300001_SM_1000_NS6detail15normal_iteratorINSA_10device_ptrIS5_EEEENSC_INSD_IKiEEEESF_PlNS0_13ScanTileStateIiLb1EEE13CopyPredicateNS0_8NullTypeEiNS2_19streaming_context_tIlLb1EEELS6_0EEEvT0_T1_T2_T3_T4_T5_T6_T7_iT8_NS1_7vsmem_tE)
        .other          _ZN3cub18CUB_300001_SM_10006detail6select23DeviceSelectSweepKernelINS2_10policy_hubI7ElementiiLb0ELNS0_10SelectImplE0EE10Policy1000EN6thrust24THRUST_300001_SM_1000_NS6detail15normal_iteratorINSA_10device_ptrIS5_EEEENSC_INSD_IKiEEEESF_PlNS0_13ScanTileStateIiLb1EEE13CopyPredicateNS0_8NullTypeEiNS2_19streaming_context_tIlLb1EEELS6_0EEEvT0_T1_T2_T3_T4_T5_T6_T7_iT8_NS1_7vsmem_tE,@"STO_CUDA_ENTRY STV_DEFAULT"
_ZN3cub18CUB_300001_SM_10006detail6select23DeviceSelectSweepKernelINS2_10policy_hubI7ElementiiLb0ELNS0_10SelectImplE0EE10Policy1000EN6thrust24THRUST_300001_SM_1000_NS6detail15normal_iteratorINSA_10device_ptrIS5_EEEENSC_INSD_IKiEEEESF_PlNS0_13ScanTileStateIiLb1EEE13CopyPredicateNS0_8NullTypeEiNS2_19streaming_context_tIlLb1EEELS6_0EEEvT0_T1_T2_T3_T4_T5_T6_T7_iT8_NS1_7vsmem_tE:
.text._ZN3cub18CUB_300001_SM_10006detail6select23DeviceSelectSweepKernelINS2_10policy_hubI7ElementiiLb0ELNS0_10SelectImplE0EE10Policy1000EN6thrust24THRUST_300001_SM_1000_NS6detail15normal_iteratorINSA_10device_ptrIS5_EEEENSC_INSD_IKiEEEESF_PlNS0_13ScanTileStateIiLb1EEE13CopyPredicateNS0_8NullTypeEiNS2_19streaming_context_tIlLb1EEELS6_0EEEvT0_T1_T2_T3_T4_T5_T6_T7_iT8_NS1_7vsmem_tE:
[----:B------:R-:W-:Y:S01]  /*0000*/  LDC R1, c[0x0][0x37c] ;  /* 0x0000df00ff017b82 */ /* 0x000fe20000000800 */
[----:B------:R-:W0:Y:S07]  /*0010*/  S2R R3, SR_CTAID.Y ;  /* 0x0000000000037919 */ /* 0x000e2e0000002600 */
[----:B------:R-:W0:Y:S01]  /*0020*/  S2UR UR5, SR_CTAID.X ;  /* 0x00000000000579c3 */ /* 0x000e220000002500 */
[----:B------:R-:W1:Y:S01]  /*0030*/  LDCU UR4, c[0x0][0x3b0] ;  /* 0x00007600ff0477ac */ /* 0x000e620008000800 */
[----:B------:R-:W2:Y:S06]  /*0040*/  LDCU.64 UR8, c[0x0][0x358] ;  /* 0x00006b00ff0877ac */ /* 0x000eac0008000a00 */
[----:B------:R-:W0:Y:S01]  /*0050*/  LDC R0, c[0x0][0x374] ;  /* 0x0000dd00ff007b82 */ /* 0x000e220000000800 */
[----:B-1----:R-:W-:Y:S01]  /*0060*/  UIADD3 UR4, UPT, UPT, UR4, -0x1, URZ ;  /* 0xffffffff04047890 */ /* 0x002fe2000fffe0ff */
[----:B0-----:R-:W-:-:S04]  /*0070*/  IMAD R0, R0, UR5, R3 ;  /* 0x0000000500007c24 */ /* 0x001fc8000f8e0203 */
[C---:B------:R-:W-:Y:S01]  /*0080*/  IMAD.SHL.U32 R2, R0.reuse, 0x80, RZ ;  /* 0x0000008000027824 */ /* 0x040fe200078e00ff */
[----:B------:R-:W-:-:S13]  /*0090*/  ISETP.GE.AND P0, PT, R0, UR4, PT ;  /* 0x0000000400007c0c */ /* 0x000fda000bf06270 */
[----:B--2---:R-:W-:Y:S05]  /*00a0*/  @P0 BRA `(.L_x_0) ;  /* 0x00000014008c0947 */ /* 0x004fea0003800000 */
[----:B------:R-:W-:-:S13]  /*00b0*/  ISETP.NE.AND P0, PT, R0, RZ, PT ;  /* 0x000000ff0000720c */ /* 0x000fda0003f05270 */
[----:B------:R-:W-:Y:S05]  /*00c0*/  @P0 BRA `(.L_x_1) ;  /* 0x0000000400980947 */ /* 0x000fea0003800000 */
[----:B------:R-:W0:Y:S01]  /*00d0*/  S2R R47, SR_TID.X ;  /* 0x00000000002f7919 */ /* 0x000e220000002100 */
[----:B------:R-:W1:Y:S01]  /*00e0*/  LDCU.U8 UR6, c[0x0][0x3b8] ;  /* 0x00007700ff0677ac */ /* 0x000e620008000000 */
[----:B------:R-:W2:Y:S01]  /*00f0*/  LDCU.64 UR4, c[0x0][0x3c8] ;  /* 0x00007900ff0477ac */ /* 0x000ea20008000a00 */
[----:B------:R-:W3:Y:S01]  /*0100*/  LDCU.64 UR10, c[0x0][0x380] ;  /* 0x00007000ff0a77ac */ /* 0x000ee20008000a00 */
[----:B------:R-:W4:Y:S01]  /*0110*/  LDCU.64 UR12, c[0x0][0x388] ;  /* 0x00007100ff0c77ac */ /* 0x000f220008000a00 */
[----:B-1----:R-:W-:-:S04]  /*0120*/  UISETP.NE.AND UP0, UPT, UR6, URZ, UPT ;  /* 0x000000ff0600728c */ /* 0x002fc8000bf05270 */
[----:B--2---:R-:W-:Y:S02]  /*0130*/  USEL UR4, UR4, URZ, !UP0 ;  /* 0x000000ff04047287 */ /* 0x004fe4000c000000 */
[----:B------:R-:W-:Y:S01]  /*0140*/  USEL UR5, UR5, URZ, !UP0 ;  /* 0x000000ff05057287 */ /* 0x000fe2000c000000 */
[----:B0-----:R-:W-:-:S05]  /*0150*/  IMAD.IADD R2, R2, 0x1, R47 ;  /* 0x0000000102027824 */ /* 0x001fca00078e022f */
[----:B------:R-:W-:-:S04]  /*0160*/  IADD3 R2, P0, PT, R2, UR4, RZ ;  /* 0x0000000402027c10 */ /* 0x000fc8000ff1e0ff */
[C---:B----4-:R-:W-:Y:S01]  /*0170*/  LEA R6, P1, R2.reuse, UR12, 0x2 ;  /* 0x0000000c02067c11 */ /* 0x050fe2000f8210ff */
[----:B------:R-:W-:Y:S01]  /*0180*/  IMAD.X R3, RZ, RZ, UR5, P0 ;  /* 0x00000005ff037e24 */ /* 0x000fe200080e06ff */
[----:B---3--:R-:W-:-:S04]  /*0190*/  LEA R4, P0, R2, UR10, 0x7 ;  /* 0x0000000a02047c11 */ /* 0x008fc8000f8038ff */
[C-C-:B------:R-:W-:Y:S02]  /*01a0*/  LEA.HI.X R5, R2.reuse, UR11, R3.reuse, 0x7, P0 ;  /* 0x0000000b02057c11 */ /* 0x140fe400080f3c03 */
[----:B------:R-:W-:-:S03]  /*01b0*/  LEA.HI.X R7, R2, UR13, R3, 0x2, P1 ;  /* 0x0000000d02077c11 */ /* 0x000fc600088f1403 */
[----:B------:R-:W5:Y:S04]  /*01c0*/  LDG.E.64 R34, desc[UR8][R4.64] ;  /* 0x0000000804227981 */ /* 0x000f68000c1e1b00 */
        /* <DEDUP_REMOVED lines=14> */
[----:B------:R0:W5:Y:S01]  /*02b0*/  LDG.E.64 R36, desc[UR8][R4.64+0x78] ;  /* 0x0000780804247981 */ /* 0x000162000c1e1b00 */
[----:B------:R-:W-:Y:S06]  /*02c0*/  BAR.SYNC.DEFER_BLOCKING 0x0 ;  /* 0x0000000000007b1d */ /* 0x000fec0000010000 */
[----:B------:R-:W2:Y:S02]  /*02d0*/  LDG.E R0, desc[UR8][R6.64] ;  /* 0x0000000806007981 */ /* 0x000ea4000c1e1900 */
[----:B------:R-:W1:Y:S01]  /*02e0*/  S2UR UR5, SR_CgaCtaId ;  /* 0x00000000000579c3 */ /* 0x000e620000008800 */
[----:B------:R-:W-:Y:S01]  /*02f0*/  UMOV UR4, 0x400 ;  /* 0x0000040000047882 */ /* 0x000fe20000000000 */
[----:B------:R-:W-:Y:S01]  /*0300*/  SHF.R.U32.HI R40, RZ, 0x5, R47 ;  /* 0x00000005ff287819 */ /* 0x000fe2000001162f */
[----:B------:R-:W3:Y:S05]  /*0310*/  S2R R46, SR_LANEID ;  /* 0x00000000002e7919 */ /* 0x000eea0000000000 */
[----:B------:R-:W-:Y:S01]  /*0320*/  BAR.SYNC.DEFER_BLOCKING 0x0 ;  /* 0x0000000000007b1d */ /* 0x000fe20000010000 */
[----:B------:R-:W-:-:S02]  /*0330*/  ISETP.NE.AND P4, PT, R47, RZ, PT ;  /* 0x000000ff2f00720c */ /* 0x000fc40003f85270 */
[----:B------:R-:W-:Y:S01]  /*0340*/  ISETP.GE.U32.AND P2, PT, R47, 0x20, PT ;  /* 0x000000202f00780c */ /* 0x000fe20003f46070 */
[----:B-1----:R-:W-:Y:S01]  /*0350*/  ULEA UR4, UR5, UR4, 0x18 ;  /* 0x0000000405047291 */ /* 0x002fe2000f8ec0ff */
[C---:B---3--:R-:W-:Y:S02]  /*0360*/  ISETP.NE.AND P1, PT, R46.reuse, 0x1f, PT ;  /* 0x0000001f2e00780c */ /* 0x048fe40003f25270 */
[----:B------:R-:W-:-:S11]  /*0370*/  ISETP.NE.AND P3, PT, R46, RZ, PT ;  /* 0x000000ff2e00720c */ /* 0x000fd60003f65270 */
[----:B------:R-:W-:Y:S02]  /*0380*/  @!P1 LEA R45, R40, UR4, 0x2 ;  /* 0x00000004282d9c11 */ /* 0x000fe4000f8e10ff */
[C---:B--2---:R-:W-:Y:S02]  /*0390*/  ISETP.NE.AND P0, PT, R0.reuse, RZ, PT ;  /* 0x000000ff0000720c */ /* 0x044fe40003f05270 */
[----:B------:R-:W-:Y:S02]  /*03a0*/  ISETP.NE.AND P5, PT, R0, RZ, PT ;  /* 0x000000ff0000720c */ /* 0x000fe40003fa5270 */
[----:B------:R-:W-:-:S08]  /*03b0*/  SEL R41, RZ, 0x1, P0 ;  /* 0x00000001ff297807 */ /* 0x000fd00000000000 */
[----:B------:R-:W1:Y:S02]  /*03c0*/  SHFL.UP P0, R38, R41, 0x1, RZ ;  /* 0x0420000029267989 */ /* 0x000e6400000000ff */
[----:B-1----:R-:W-:-:S05]  /*03d0*/  @P0 IMAD.IADD R38, R41, 0x1, R38 ;  /* 0x0000000129260824 */ /* 0x002fca00078e0226 */
[----:B------:R-:W1:Y:S02]  /*03e0*/  SHFL.UP P0, R39, R38, 0x2, RZ ;  /* 0x0440000026277989 */ /* 0x000e6400000000ff */
[----:B-1----:R-:W-:-:S05]  /*03f0*/  @P0 IMAD.IADD R39, R38, 0x1, R39 ;  /* 0x0000000126270824 */ /* 0x002fca00078e0227 */
[----:B------:R-:W1:Y:S02]  /*0400*/  SHFL.UP P0, R42, R39, 0x4, RZ ;  /* 0x04800000272a7989 */ /* 0x000e6400000000ff */
[----:B-1----:R-:W-:Y:S02]  /*0410*/  @P0 IMAD.IADD R42, R39, 0x1, R42 ;  /* 0x00000001272a0824 */ /* 0x002fe400078e022a */
[----:B------:R-:W1:Y:S03]  /*0420*/  @!P4 LDC.64 R38, c[0x0][0x3a0] ;  /* 0x0000e800ff26cb82 */ /* 0x000e660000000a00 */
[----:B------:R-:W2:Y:S02]  /*0430*/  SHFL.UP P0, R43, R42, 0x8, RZ ;  /* 0x050000002a2b7989 */ /* 0x000ea400000000ff */
[----:B--2---:R-:W-:Y:S02]  /*0440*/  @P0 IMAD.IADD R43, R42, 0x1, R43 ;  /* 0x000000012a2b0824 */ /* 0x004fe400078e022b */
[----:B------:R-:W-:-:S03]  /*0450*/  @!P4 IMAD.MOV.U32 R42, RZ, RZ, 0x65 ;  /* 0x00000065ff2ac424 */ /* 0x000fc600078e00ff */
[----:B------:R-:W2:Y:S02]  /*0460*/  SHFL.UP P0, R44, R43, 0x10, RZ ;  /* 0x060000002b2c7989 */ /* 0x000ea400000000ff */
[----:B--2---:R-:W-:Y:S01]  /*0470*/  @P0 IMAD.IADD R44, R43, 0x1, R44 ;  /* 0x000000012b2c0824 */ /* 0x004fe200078e022c */
[----:B------:R-:W-:-:S04]  /*0480*/  ISETP.NE.AND P0, PT, R40, 0x2, PT ;  /* 0x000000022800780c */ /* 0x000fc80003f05270 */
[----:B------:R-:W-:Y:S01]  /*0490*/  @!P1 STS [R45], R44 ;  /* 0x0000002c2d009388 */ /* 0x000fe20000000800 */
[----:B------:R-:W-:Y:S01]  /*04a0*/  BAR.SYNC.DEFER_BLOCKING 0x0 ;  /* 0x0000000000007b1d */ /* 0x000fe20000010000 */
[----:B------:R-:W-:-:S05]  /*04b0*/  ISETP.NE.AND P1, PT, R40, 0x3, PT ;  /* 0x000000032800780c */ /* 0x000fca0003f25270 */
[----:B0-----:R-:W0:Y:S02]  /*04c0*/  LDS.128 R4, [UR4] ;  /* 0x00000004ff047984 */ /* 0x001e240008000c00 */
[----:B0-----:R-:W-:-:S04]  /*04d0*/  IMAD.IADD R5, R4, 0x1, R5 ;  /* 0x0000000104057824 */ /* 0x001fc800078e0205 */
[----:B------:R-:W-:-:S04]  /*04e0*/  IMAD.IADD R6, R6, 0x1, R5 ;  /* 0x0000000106067824 */ /* 0x000fc800078e0205 */
[----:B------:R-:W-:-:S05]  /*04f0*/  IMAD.IADD R43, R7, 0x1, R6 ;  /* 0x00000001072b7824 */ /* 0x000fca00078e0206 */
[----:B-1----:R0:W-:Y:S01]  /*0500*/  @!P4 ST.E.64.STRONG.GPU desc[UR8][R38.64+0x100], R42 ;  /* 0x0001002a2600c985 */ /* 0x0021e2000c10fb08 */
[----:B------:R-:W-:Y:S05]  /*0510*/  @P5 EXIT ;  /* 0x000000000000594d */ /* 0x000fea0003800000 */
[----:B------:R-:W-:Y:S01]  /*0520*/  UISETP.NE.AND UP0, UPT, UR6, URZ, UPT ;  /* 0x000000ff0600728c */ /* 0x000fe2000bf05270 */
[----:B------:R-:W-:Y:S01]  /*0530*/  SEL R0, R5, R4, !P0 ;  /* 0x0000000405007207 */ /* 0x000fe20004000000 */
[----:B------:R-:W-:Y:S01]  /*0540*/  IMAD.IADD R41, R44, 0x1, -R41 ;  /* 0x000000012c297824 */ /* 0x000fe200078e0a29 */
[----:B------:R-:W-:-:S06]  /*0550*/  CS2R R4, SRZ ;  /* 0x0000000000047805 */ /* 0x000fcc000001ff00 */
[----:B------:R-:W-:Y:S05]  /*0560*/  BRA.U UP0, `(.L_x_2) ;  /* 0x0000000100087547 */ /* 0x000fea000b800000 */
[----:B------:R-:W1:Y:S02]  /*0570*/  LDC.64 R4, c[0x0][0x3d0] ;  /* 0x0000f400ff047b82 */ /* 0x000e640000000a00 */
[----:B-1----:R-:W5:Y:S02]  /*0580*/  LDG.E.64 R4, desc[UR8][R4.64] ;  /* 0x0000000804047981 */ /* 0x002f64000c1e1b00 */
.L_x_2:
[----:B------:R-:W-:Y:S01]  /*0590*/  SEL R0, R6, R0, !P1 ;  /* 0x0000000006007207 */ /* 0x000fe20004800000 */
[----:B------:R-:W1:Y:S01]  /*05a0*/  LDCU.64 UR4, c[0x0][0x390] ;  /* 0x00007200ff0477ac */ /* 0x000e620008000a00 */
[----:B------:R-:W-:Y:S02]  /*05b0*/  SEL R41, R41, RZ, P3 ;  /* 0x000000ff29297207 */ /* 0x000fe40001800000 */
[----:B------:R-:W-:-:S05]  /*05c0*/  SEL R0, R0, RZ, P2 ;  /* 0x000000ff00007207 */ /* 0x000fca0001000000 */
[----:B------:R-:W-:-:S05]  /*05d0*/  IMAD.IADD R41, R0, 0x1, R41 ;  /* 0x0000000100297824 */ /* 0x000fca00078e0229 */
[----:B-----5:R-:W-:-:S04]  /*05e0*/  IADD3 R0, P0, PT, R41, R4, RZ ;  /* 0x0000000429007210 */ /* 0x020fc80007f1e0ff */
[----:B------:R-:W-:Y:S02]  /*05f0*/  LEA.HI.X.SX32 R5, R41, R5, 0x1, P0 ;  /* 0x0000000529057211 */ /* 0x000fe400000f0eff */
[----:B-1----:R-:W-:-:S04]  /*0600*/  LEA R4, P0, R0, UR4, 0x7 ;  /* 0x0000000400047c11 */ /* 0x002fc8000f8038ff */
[----:B------:R-:W-:-:S05]  /*0610*/  LEA.HI.X R5, R0, UR5, R5, 0x7, P0 ;  /* 0x0000000500057c11 */ /* 0x000fca00080f3c05 */
[----:B------:R-:W-:Y:S04]  /*0620*/  STG.E.64 desc[UR8][R4.64], R34 ;  /* 0x0000002204007986 */ /* 0x000fe8000c101b08 */
        /* <DEDUP_REMOVED lines=14> */
[----:B------:R-:W-:Y:S01]  /*0710*/  STG.E.64 desc[UR8][R4.64+0x78], R36 ;  /* 0x0000782404007986 */ /* 0x000fe2000c101b08 */
[----:B------:R-:W-:Y:S05]  /*0720*/  EXIT ;  /* 0x000000000000794d */ /* 0x000fea0003800000 */
.L_x_1:
[----:B------:R-:W0:Y:S01]  /*0730*/  S2R R42, SR_TID.X ;  /* 0x00000000002a7919 */ /* 0x000e220000002100 */
[----:B------:R-:W1:Y:S01]  /*0740*/  LDCU.U8 UR6, c[0x0][0x3b8] ;  /* 0x00007700ff0677ac */ /* 0x000e620008000000 */
[----:B------:R-:W-:Y:S01]  /*0750*/  SHF.R.S32.HI R3, RZ, 0x1f, R2 ;  /* 0x0000001fff037819 */ /* 0x000fe20000011402 */
[----:B------:R-:W2:Y:S01]  /*0760*/  LDCU.64 UR4, c[0x0][0x3c8] ;  /* 0x00007900ff0477ac */ /* 0x000ea20008000a00 */
[----:B------:R-:W3:Y:S01]  /*0770*/  LDCU.64 UR10, c[0x0][0x380] ;  /* 0x00007000ff0a77ac */ /* 0x000ee20008000a00 */
[----:B------:R-:W4:Y:S01]  /*0780*/  LDCU.64 UR12, c[0x0][0x388] ;  /* 0x00007100ff0c77ac */ /* 0x000f220008000a00 */
[----:B-1----:R-:W-:-:S04]  /*0790*/  UISETP.NE.AND UP0, UPT, UR6, URZ, UPT ;  /* 0x000000ff0600728c */ /* 0x002fc8000bf05270 */
[----:B--2---:R-:W-:Y:S02]  /*07a0*/  USEL UR4, UR4, URZ, !UP0 ;  /* 0x000000ff04047287 */ /* 0x004fe4000c000000 */
[----:B------:R-:W-:-:S04]  /*07b0*/  USEL UR5, UR5, URZ, !UP0 ;  /* 0x000000ff05057287 */ /* 0x000fc8000c000000 */
[----:B0-----:R-:W-:-:S04]  /*07c0*/  IADD3 R5, P0, P1, R2, UR4, R42 ;  /* 0x0000000402057c10 */ /* 0x001fc8000f91e02a */
[----:B------:R-:W-:Y:S02]  /*07d0*/  IADD3.X R6, PT, PT, R3, UR5, RZ, P0, P1 ;  /* 0x0000000503067c10 */ /* 0x000fe400087e24ff */
[C---:B---3--:R-:W-:Y:S02]  /*07e0*/  LEA R2, P0, R5.reuse, UR10, 0x7 ;  /* 0x0000000a05027c11 */ /* 0x048fe4000f8038ff */
[C---:B----4-:R-:W-:Y:S02]  /*07f0*/  LEA R4, P1, R5.reuse, UR12, 0x2 ;  /* 0x0000000c05047c11 */ /* 0x050fe4000f8210ff */
        /* <DEDUP_REMOVED lines=23> */
[----:B------:R-:W3:Y:S01]  /*0970*/  S2R R44, SR_LANEID ;  /* 0x00000000002c7919 */ /* 0x000ee20000000000 */
[----:B-1----:R-:W-:-:S04]  /*0980*/  ULEA UR4, UR5, UR4, 0x18 ;  /* 0x0000000405047291 */ /* 0x002fc8000f8ec0ff */
[----:B------:R-:W-:Y:S01]  /*0990*/  BAR.SYNC.DEFER_BLOCKING 0x0 ;  /* 0x0000000000007b1d */ /* 0x000fe20000010000 */
[C---:B---3--:R-:W-:Y:S02]  /*09a0*/  ISETP.NE.AND P1, PT, R44.reuse, 0x1f, PT ;  /* 0x0000001f2c00780c */ /* 0x048fe40003f25270 */
[----:B------:R-:W-:-:S11]  /*09b0*/  ISETP.NE.AND P2, PT, R44, RZ, PT ;  /* 0x000000ff2c00720c */ /* 0x000fd60003f45270 */
[----:B------:R-:W-:Y:S02]  /*09c0*/  @!P1 LEA R46, R45, UR4, 0x2 ;  /* 0x000000042d2e9c11 */ /* 0x000fe4000f8e10ff */
[----:B--2---:R-:W-:-:S04]  /*09d0*/  ISETP.NE.AND P0, PT, R43, RZ, PT ;  /* 0x000000ff2b00720c */ /* 0x004fc80003f05270 */
[----:B------:R-:W-:-:S08]  /*09e0*/  SEL R40, RZ, 0x1, P0 ;  /* 0x00000001ff287807 */ /* 0x000fd00000000000 */
[----:B------:R-:W1:Y:S02]  /*09f0*/  SHFL.UP P0, R7, R40, 0x1, RZ ;  /* 0x0420000028077989 */ /* 0x000e6400000000ff */
[----:B-1----:R-:W-:-:S05]  /*0a00*/  @P0 IMAD.IADD R7, R40, 0x1, R7 ;  /* 0x0000000128070824 */ /* 0x002fca00078e0207 */
[----:B------:R-:W1:Y:S02]  /*0a10*/  SHFL.UP P0, R6, R7, 0x2, RZ ;  /* 0x0440000007067989 */ /* 0x000e6400000000ff */
[----:B-1----:R-:W-:-:S05]  /*0a20*/  @P0 IMAD.IADD R6, R7, 0x1, R6 ;  /* 0x0000000107060824 */ /* 0x002fca00078e0206 */
[----:B------:R-:W1:Y:S02]  /*0a30*/  SHFL.UP P0, R41, R6, 0x4, RZ ;  /* 0x0480000006297989 */ /* 0x000e6400000000ff */
[----:B-1----:R-:W-:-:S05]  /*0a40*/  @P0 IMAD.IADD R41, R6, 0x1, R41 ;  /* 0x0000000106290824 */ /* 0x002fca00078e0229 */
[----:B0-----:R-:W0:Y:S02]  /*0a50*/  SHFL.UP P0, R2, R41, 0x8, RZ ;  /* 0x0500000029027989 */ /* 0x001e2400000000ff */
[----:B0-----:R-:W-:-:S05]  /*0a60*/  @P0 IMAD.IADD R2, R41, 0x1, R2 ;  /* 0x0000000129020824 */ /* 0x001fca00078e0202 */
[----:B------:R-:W0:Y:S02]  /*0a70*/  SHFL.UP P0, R3, R2, 0x10, RZ ;  /* 0x0600000002037989 */ /* 0x000e2400000000ff */
[----:B0-----:R-:W-:Y:S01]  /*0a80*/  @P0 IMAD.IADD R3, R2, 0x1, R3 ;  /* 0x0000000102030824 */ /* 0x001fe200078e0203 */
[----:B------:R-:W-:-:S03]  /*0a90*/  ISETP.NE.AND P0, PT, R45, 0x2, PT ;  /* 0x000000022d00780c */ /* 0x000fc60003f05270 */
[----:B------:R-:W-:Y:S01]  /*0aa0*/  IMAD.IADD R40, R3, 0x1, -R40 ;  /* 0x0000000103287824 */ /* 0x000fe200078e0a28 */
[----:B------:R-:W-:Y:S01]  /*0ab0*/  @!P1 STS [R46], R3 ;  /* 0x000000032e009388 */ /* 0x000fe20000000800 */
[----:B------:R-:W-:Y:S01]  /*0ac0*/  BAR.SYNC.DEFER_BLOCKING 0x0 ;  /* 0x0000000000007b1d */ /* 0x000fe20000010000 */
[----:B------:R-:W-:-:S05]  /*0ad0*/  ISETP.NE.AND P1, PT, R45, 0x3, PT ;  /* 0x000000032d00780c */ /* 0x000fca0003f25270 */
[----:B------:R-:W0:Y:S02]  /*0ae0*/  LDS.128 R4, [UR4] ;  /* 0x00000004ff047984 */ /* 0x000e240008000c00 */
[----:B0-----:R-:W-:-:S04]  /*0af0*/  IMAD.IADD R5, R4, 0x1, R5 ;  /* 0x0000000104057824 */ /* 0x001fc800078e0205 */
[----:B------:R-:W-:Y:S01]  /*0b00*/  IMAD.IADD R6, R6, 0x1, R5 ;  /* 0x0000000106067824 */ /* 0x000fe200078e0205 */
[----:B------:R-:W-:Y:S02]  /*0b10*/  SEL R4, R5, R4, !P0 ;  /* 0x0000000405047207 */ /* 0x000fe40004000000 */
[----:B------:R-:W-:Y:S01]  /*0b20*/  ISETP.GT.U32.AND P0, PT, R42, 0x1f, PT ;  /* 0x0000001f2a00780c */ /* 0x000fe20003f04070 */
[----:B------:R-:W-:Y:S01]  /*0b30*/  IMAD.IADD R41, R7, 0x1, R6 ;  /* 0x0000000107297824 */ /* 0x000fe200078e0206 */
[----:B------:R-:W-:Y:S02]  /*0b40*/  SEL R5, R40, RZ, P2 ;  /* 0x000000ff28057207 */ /* 0x000fe40001000000 */
[----:B------:R-:W-:Y:S02]  /*0b50*/  SEL R4, R6, R4, !P1 ;  /* 0x0000000406047207 */ /* 0x000fe40004800000 */
[----:B------:R-:W-:-:S03]  /*0b60*/  ISETP.GE.U32.AND P1, PT, R42, 0x20, PT ;  /* 0x000000202a00780c */ /* 0x000fc60003f26070 */
[----:B------:R-:W-:-:S05]  /*0b70*/  IMAD.IADD R5, R4, 0x1, R5 ;  /* 0x0000000104057824 */ /* 0x000fca00078e0205 */
[----:B------:R-:W-:Y:S01]  /*0b80*/  SEL R45, R40, R5, !P1 ;  /* 0x00000005282d7207 */ /* 0x000fe20004800000 */
[----:B------:R-:W-:Y:S06]  /*0b90*/  @P0 BRA `(.L_x_3) ;  /* 0x0000000800340947 */ /* 0x000fec0003800000 */
[----:B------:R-:W0:Y:S01]  /*0ba0*/  LDC.64 R2, c[0x0][0x3a0] ;  /* 0x0000e800ff027b82 */ /* 0x000e220000000a00 */
[----:B------:R-:W-:Y:S02]  /*0bb0*/  ISETP.NE.AND P0, PT, R42, RZ, PT ;  /* 0x000000ff2a00720c */ /* 0x000fe40003f05270 */
[----:B------:R-:W-:-:S05]  /*0bc0*/  LOP3.LUT R5, RZ, R42, RZ, 0x33, !PT ;  /* 0x0000002aff057212 */ /* 0x000fca00078e33ff */
[----:B------:R-:W1:Y:S01]  /*0bd0*/  LDC R4, c[0x0][0x370] ;  /* 0x0000dc00ff047b82 */ /* 0x000e620000000800 */
[----:B------:R-:W-:-:S05]  /*0be0*/  IMAD.IADD R48, R0, 0x1, R5 ;  /* 0x0000000100307824 */ /* 0x000fca00078e0205 */
[----:B------:R-:W-:Y:S01]  /*0bf0*/  @!P0 IMAD.MOV.U32 R40, RZ, RZ, 0x64 ;  /* 0x00000064ff288424 */ /* 0x000fe200078e00ff */
[----:B------:R2:W-:Y:S01]  /*0c00*/  @!P0 STS [UR4+0x2c], R41 ;  /* 0x00002c29ff008988 */ /* 0x0005e20008000804 */
[----:B0-----:R-:W-:-:S05]  /*0c10*/  IMAD.WIDE R6, R0, 0x8, R2 ;  /* 0x0000000800067825 */ /* 0x001fca00078e0202 */
[----:B------:R2:W-:Y:S01]  /*0c20*/  @!P0 ST.E.64.STRONG.GPU desc[UR8][R6.64+0x100], R40 ;  /* 0x0001002806008985 */ /* 0x0005e2000c10fb08 */
[----:B-1----:R-:W-:-:S13]  /*0c30*/  ISETP.GT.U32.AND P1, PT, R4, 0x1f3, PT ;  /* 0x000001f30400780c */ /* 0x002fda0003f24070 */
[----:B--2---:R-:W-:Y:S05]  /*0c40*/  @P1 BRA `(.L_x_4) ;  /* 0x0000000000081947 */ /* 0x004fea0003800000 */
[----:B------:R0:W-:Y:S06]  /*0c50*/  MEMBAR.SC.CTA ;  /* 0x0000000000007992 */ /* 0x0001ec0000000000 */
[----:B0-----:R-:W-:Y:S05]  /*0c60*/  BRA `(.L_x_5) ;  /* 0x0000000000087947 */ /* 0x001fea0003800000 */
.L_x_4:
[----:B------:R-:W-:Y:S05]  /*0c70*/  NANOSLEEP 0x1c2 ;  /* 0x000001c20000795d */ /* 0x000fea0003800000 */
[----:B------:R-:W-:Y:S01]  /*0c80*/  NOP ;  /* 0x0000000000007918 */ /* 0x000fe20000000000 */
.L_x_5:
[----:B------:R-:W-:-:S05]  /*0c90*/  IMAD.WIDE R2, R48, 0x8, R2 ;  /* 0x0000000830027825 */ /* 0x000fca00078e0202 */
[----:B------:R-:W2:Y:S01]  /*0ca0*/  LD.E.64.STRONG.GPU R46, desc[UR8][R2.64+0x100] ;  /* 0x00010008022e7980 */ /* 0x000ea2000c10fb00 */
[----:B------:R-:W-:Y:S01]  /*0cb0*/  UMOV UR5, 0xffffffff ;  /* 0xffffffff00057882 */ /* 0x000fe20000000000 */
[----:B--2---:R-:W-:Y:S02]  /*0cc0*/  ISETP.NE.AND P0, PT, R46, 0x63, PT ;  /* 0x000000632e00780c */ /* 0x004fe40003f05270 */
[----:B------:R-:W-:Y:S11]  /*0cd0*/  BRA.DIV UR5, `(.L_x_6) ;  /* 0x0000002205f07947 */ /* 0x000ff6000b800000 */
[----:B------:R-:W-:-:S13]  /*0ce0*/  VOTE.ANY P0, !P0 ;  /* 0x0000000000ff7806 */ /* 0x000fda0004000100 */
.L_x_56:
[----:B------:R-:W-:Y:S05]  /*0cf0*/  @!P0 BRA `(.L_x_7) ;  /* 0x0000000000308947 */ /* 0x000fea0003800000 */
.L_x_11:
[----:B------:R-:W-:Y:S05]  /*0d00*/  YIELD ;  /* 0x0000000000007946 */ /* 0x000fea0003800000 */
[----:B------:R-:W-:Y:S05]  /*0d10*/  @P1 BRA `(.L_x_8) ;  /* 0x0000000000081947 */ /* 0x000fea0003800000 */
[----:B------:R0:W-:Y:S06]  /*0d20*/  MEMBAR.SC.CTA ;  /* 0x0000000000007992 */ /* 0x0001ec0000000000 */
[----:B0-----:R-:W-:Y:S05]  /*0d30*/  BRA `(.L_x_9) ;  /* 0x0000000000087947 */ /* 0x001fea0003800000 */
.L_x_8:
[----:B------:R-:W-:Y:S05]  /*0d40*/  NANOSLEEP 0x15e ;  /* 0x0000015e0000795d */ /* 0x000fea0003800000 */
[----:B------:R-:W-:Y:S01]  /*0d50*/  NOP ;  /* 0x0000000000007918 */ /* 0x000fe20000000000 */
.L_x_9:
[----:B------:R-:W2:Y:S01]  /*0d60*/  LD.E.64.STRONG.GPU R46, desc[UR8][R2.64+0x100] ;  /* 0x00010008022e7980 */ /* 0x000ea2000c10fb00 */
[----:B------:R-:W-:Y:S01]  /*0d70*/  UMOV UR5, 0xffffffff ;  /* 0xffffffff00057882 */ /* 0x000fe20000000000 */
[----:B--2---:R-:W-:Y:S02]  /*0d80*/  ISETP.NE.AND P0, PT, R46, 0x63, PT ;  /* 0x000000632e00780c */ /* 0x004fe40003f05270 */
[----:B------:R-:W-:Y:S11]  /*0d90*/  BRA.DIV UR5, `(.L_x_10) ;  /* 0x0000002205e07947 */ /* 0x000ff6000b800000 */
[----:B------:R-:W-:-:S13]  /*0da0*/  VOTE.ANY P0, !P0 ;  /* 0x0000000000ff7806 */ /* 0x000fda0004000100 */
.L_x_59:
[----:B------:R-:W-:Y:S05]  /*0db0*/  @P0 BRA `(.L_x_11) ;  /* 0xfffffffc00d00947 */ /* 0x000fea000383ffff */
.L_x_7:
[----:B------:R-:W-:Y:S01]  /*0dc0*/  UMOV UR5, 0xffffffff ;  /* 0xffffffff00057882 */ /* 0x000fe20000000000 */
[----:B------:R-:W-:Y:S02]  /*0dd0*/  ISETP.NE.AND P0, PT, R46, 0x65, PT ;  /* 0x000000652e00780c */ /* 0x000fe40003f05270 */
[----:B------:R-:W-:Y:S11]  /*0de0*/  BRA.DIV UR5, `(.L_x_12) ;  /* 0x0000002205ec7947 */ /* 0x000ff6000b800000 */
[----:B------:R-:W0:Y:S01]  /*0df0*/  S2R R40, SR_GEMASK ;  /* 0x0000000000287919 */ /* 0x000e220000003c00 */
[----:B------:R-:W-:Y:S01]  /*0e00*/  VOTE.ANY R0, PT, !P0 ;  /* 0x0000000000007806 */ /* 0x000fe200040e0100 */
[C---:B------:R-:W-:Y:S02]  /*0e10*/  VIADD R49, R44.reuse, 0x2 ;  /* 0x000000022c317836 */ /* 0x040fe40000000000 */
[C---:B------:R-:W-:Y:S02]  /*0e20*/  VIADD R52, R44.reuse, 0x4 ;  /* 0x000000042c347836 */ /* 0x040fe40000000000 */
[C---:B------:R-:W-:Y:S02]  /*0e30*/  VIADD R53, R44.reuse, 0x8 ;  /* 0x000000082c357836 */ /* 0x040fe40000000000 */
[----:B------:R-:W-:Y:S01]  /*0e40*/  VIADD R54, R44, 0x10 ;  /* 0x000000102c367836 */ /* 0x000fe20000000000 */
[----:B0-----:R-:W-:-:S05]  /*0e50*/  LOP3.LUT R0, R0, 0x80000000, R40, 0xec, !PT ;  /* 0x8000000000007812 */ /* 0x001fca00078eec28 */
[----:B------:R-:W-:-:S05]  /*0e60*/  VIADD R3, R0, 0xffffffff ;  /* 0xffffffff00037836 */ /* 0x000fca0000000000 */
[----:B------:R-:W-:-:S04]  /*0e70*/  LOP3.LUT R3, R0, R3, RZ, 0xc, !PT ;  /* 0x0000000300037212 */ /* 0x000fc800078e0cff */
[----:B------:R-:W0:Y:S02]  /*0e80*/  POPC R2, R3 ;  /* 0x0000000300027309 */ /* 0x000e240000000000 */
[----:B0-----:R-:W0:Y:S01]  /*0e90*/  SHFL.DOWN PT, R4, R47, 0x1, R2 ;  /* 0x082000002f047989 */ /* 0x001e2200000e0002 */
[-C--:B------:R-:W-:Y:S02]  /*0ea0*/  ISETP.GE.AND P0, PT, R44, R2.reuse, PT ;  /* 0x000000022c00720c */ /* 0x080fe40003f06270 */
[-C--:B------:R-:W-:Y:S02]  /*0eb0*/  ISETP.GT.AND P2, PT, R54, R2.reuse, PT ;  /* 0x000000023600720c */ /* 0x080fe40003f44270 */
[----:B0-----:R-:W-:Y:S02]  /*0ec0*/  SEL R4, R4, RZ, !P0 ;  /* 0x000000ff04047207 */ /* 0x001fe40004000000 */
[----:B------:R-:W-:-:S03]  /*0ed0*/  ISETP.GT.AND P0, PT, R49, R2, PT ;  /* 0x000000023100720c */ /* 0x000fc60003f04270 */
[----:B------:R-:W-:-:S05]  /*0ee0*/  IMAD.IADD R51, R4, 0x1, R47 ;  /* 0x0000000104337824 */ /* 0x000fca00078e022f */
[----:B------:R-:W0:Y:S02]  /*0ef0*/  SHFL.DOWN PT, R4, R51, 0x2, R2 ;  /* 0x0840000033047989 */ /* 0x000e2400000e0002 */
[----:B0-----:R-:W-:Y:S02]  /*0f00*/  SEL R4, R4, RZ, !P0 ;  /* 0x000000ff04047207 */ /* 0x001fe40004000000 */
[----:B------:R-:W-:-:S03]  /*0f10*/  ISETP.GT.AND P0, PT, R52, R2, PT ;  /* 0x000000023400720c */ /* 0x000fc60003f04270 */
[----:B------:R-:W-:Y:S02]  /*0f20*/  IMAD.IADD R55, R51, 0x1, R4 ;  /* 0x0000000133377824 */ /* 0x000fe400078e0204 */
[----:B------:R-:W0:Y:S03]  /*0f30*/  LDC.64 R50, c[0x0][0x3a0] ;  /* 0x0000e800ff327b82 */ /* 0x000e260000000a00 */
[----:B------:R-:W1:Y:S01]  /*0f40*/  SHFL.DOWN PT, R4, R55, 0x4, R2 ;  /* 0x0880000037047989 */ /* 0x000e6200000e0002 */
[----:B0-----:R-:W-:Y:S02]  /*0f50*/  IADD3 R50, P3, PT, R50, 0x100, RZ ;  /* 0x0000010032327810 */ /* 0x001fe40007f7e0ff */
[----:B-1----:R-:W-:Y:S02]  /*0f60*/  SEL R4, R4, RZ, !P0 ;  /* 0x000000ff04047207 */ /* 0x002fe40004000000 */
[----:B------:R-:W-:Y:S01]  /*0f70*/  ISETP.GT.AND P0, PT, R53, R2, PT ;  /* 0x000000023500720c */ /* 0x000fe20003f04270 */
[----:B------:R-:W-:-:S02]  /*0f80*/  IMAD.X R51, RZ, RZ, R51, P3 ;  /* 0x000000ffff337224 */ /* 0x000fc400018e0633 */
[----:B------:R-:W-:-:S05]  /*0f90*/  IMAD.IADD R47, R55, 0x1, R4 ;  /* 0x00000001372f7824 */ /* 0x000fca00078e0204 */
[----:B------:R-:W0:Y:S02]  /*0fa0*/  SHFL.DOWN PT, R4, R47, 0x8, R2 ;  /* 0x090000002f047989 */ /* 0x000e2400000e0002 */
[----:B0-----:R-:W-:Y:S02]  /*0fb0*/  SEL R4, R4, RZ, !P0 ;  /* 0x000000ff04047207 */ /* 0x001fe40004000000 */
[----:B------:R-:W-:-:S03]  /*0fc0*/  ISETP.NE.AND P0, PT, R46, 0x65, PT ;  /* 0x000000652e00780c */ /* 0x000fc60003f05270 */
[----:B------:R-:W-:-:S05]  /*0fd0*/  IMAD.IADD R57, R47, 0x1, R4 ;  /* 0x000000012f397824 */ /* 0x000fca00078e0204 */
[----:B------:R-:W0:Y:S05]  /*0fe0*/  SHFL.DOWN PT, R4, R57, 0x10, R2 ;  /* 0x0a00000039047989 */ /* 0x000e2a00000e0002 */
[----:B------:R-:W-:Y:S02]  /*0ff0*/  VOTE.ALL P0, P0 ;  /* 0x0000000000ff7806 */ /* 0x000fe40000000000 */
[----:B0-----:R-:W-:-:S05]  /*1000*/  SEL R4, R4, RZ, !P2 ;  /* 0x000000ff04047207 */ /* 0x001fca0005000000 */
[----:B------:R-:W-:-:S07]  /*1010*/  IMAD.IADD R56, R57, 0x1, R4 ;  /* 0x0000000139387824 */ /* 0x000fce00078e0204 */
.L_x_68:
[----:B------:R-:W-:Y:S05]  /*1020*/  @!P0 BRA `(.L_x_13) ;  /* 0x0000000000d08947 */ /* 0x000fea0003800000 */
.L_x_21:
[----:B------:R-:W-:-:S05]  /*1030*/  IMAD.WIDE R2, R48, 0x8, R50 ;  /* 0x0000000830027825 */ /* 0x000fca00078e0232 */
[----:B------:R-:W2:Y:S01]  /*1040*/  LD.E.64.STRONG.GPU R46, desc[UR8][R2.64+-0x100] ;  /* 0xffff0008022e7980 */ /* 0x000ea2000c10fb00 */
[----:B------:R-:W-:Y:S05]  /*1050*/  YIELD ;  /* 0x0000000000007946 */ /* 0x000fea0003800000 */
[----:B------:R-:W-:Y:S01]  /*1060*/  UMOV UR5, 0xffffffff ;  /* 0xffffffff00057882 */ /* 0x000fe20000000000 */
[----:B--2---:R-:W-:Y:S02]  /*1070*/  ISETP.NE.AND P0, PT, R46, 0x63, PT ;  /* 0x000000632e00780c */ /* 0x004fe40003f05270 */
[----:B------:R-:W-:Y:S11]  /*1080*/  BRA.DIV UR5, `(.L_x_14) ;  /* 0x0000002605487947 */ /* 0x000ff6000b800000 */
[----:B------:R-:W-:-:S13]  /*1090*/  VOTE.ANY P0, !P0 ;  /* 0x0000000000ff7806 */ /* 0x000fda0004000100 */
.L_x_71:
[----:B------:R-:W-:Y:S05]  /*10a0*/  @!P0 BRA `(.L_x_15) ;  /* 0x0000000000308947 */ /* 0x000fea0003800000 */
.L_x_19:
[----:B------:R-:W-:Y:S05]  /*10b0*/  YIELD ;  /* 0x0000000000007946 */ /* 0x000fea0003800000 */
[----:B------:R-:W-:Y:S05]  /*10c0*/  @P1 BRA `(.L_x_16) ;  /* 0x0000000000081947 */ /* 0x000fea0003800000 */
[----:B------:R0:W-:Y:S06]  /*10d0*/  MEMBAR.SC.CTA ;  /* 0x0000000000007992 */ /* 0x0001ec0000000000 */
[----:B0-----:R-:W-:Y:S05]  /*10e0*/  BRA `(.L_x_17) ;  /* 0x0000000000087947 */ /* 0x001fea0003800000 */
.L_x_16:
[----:B------:R-:W-:Y:S05]  /*10f0*/  NANOSLEEP 0x15e ;  /* 0x0000015e0000795d */ /* 0x000fea0003800000 */
[----:B------:R-:W-:Y:S01]  /*1100*/  NOP ;  /* 0x0000000000007918 */ /* 0x000fe20000000000 */
.L_x_17:
[----:B------:R-:W2:Y:S01]  /*1110*/  LD.E.64.STRONG.GPU R46, desc[UR8][R2.64+-0x100] ;  /* 0xffff0008022e7980 */ /* 0x000ea2000c10fb00 */
[----:B------:R-:W-:Y:S01]  /*1120*/  UMOV UR5, 0xffffffff ;  /* 0xffffffff00057882 */ /* 0x000fe20000000000 */
[----:B--2---:R-:W-:Y:S02]  /*1130*/  ISETP.NE.AND P0, PT, R46, 0x63, PT ;  /* 0x000000632e00780c */ /* 0x004fe40003f05270 */
[----:B------:R-:W-:Y:S11]  /*1140*/  BRA.DIV UR5, `(.L_x_18) ;  /* 0x0000002605387947 */ /* 0x000ff6000b800000 */
[----:B------:R-:W-:-:S13]  /*1150*/  VOTE.ANY P0, !P0 ;  /* 0x0000000000ff7806 */ /* 0x000fda0004000100 */
.L_x_74:
[----:B------:R-:W-:Y:S05]  /*1160*/  @P0 BRA `(.L_x_19) ;  /* 0xfffffffc00d00947 */ /* 0x000fea000383ffff */
.L_x_15:
[----:B------:R-:W-:Y:S01]  /*1170*/  UMOV UR5, 0xffffffff ;  /* 0xffffffff00057882 */ /* 0x000fe20000000000 */
[----:B------:R-:W-:Y:S02]  /*1180*/  ISETP.NE.AND P0, PT, R46, 0x65, PT ;  /* 0x000000652e00780c */ /* 0x000fe40003f05270 */
[----:B------:R-:W-:Y:S11]  /*1190*/  BRA.DIV UR5, `(.L_x_20) ;  /* 0x0000002605447947 */ /* 0x000ff6000b800000 */
[----:B------:R-:W-:Y:S01]  /*11a0*/  VOTE.ANY R0, PT, !P0 ;  /* 0x0000000000007806 */ /* 0x000fe200040e0100 */
[----:B------:R-:W-:-:S03]  /*11b0*/  VIADD R48, R48, 0xffffffe0 ;  /* 0xffffffe030307836 */ /* 0x000fc60000000000 */
[----:B------:R-:W-:-:S05]  /*11c0*/  LOP3.LUT R0, R0, 0x80000000, R40, 0xec, !PT ;  /* 0x8000000000007812 */ /* 0x000fca00078eec28 */
        /* <DEDUP_REMOVED lines=19> */
[----:B------:R-:W-:-:S03]  /*1300*/  ISETP.NE.AND P0, PT, R46, 0x65, PT ;  /* 0x000000652e00780c */ /* 0x000fc60003f05270 */
[----:B------:R-:W-:-:S05]  /*1310*/  IMAD.IADD R55, R47, 0x1, R4 ;  /* 0x000000012f377824 */ /* 0x000fca00078e0204 */
[----:B------:R-:W0:Y:S05]  /*1320*/  SHFL.DOWN PT, R4, R55, 0x10, R2 ;  /* 0x0a00000037047989 */ /* 0x000e2a00000e0002 */
[----:B------:R-:W-:Y:S02]  /*1330*/  VOTE.ALL P0, P0 ;  /* 0x0000000000ff7806 */ /* 0x000fe40000000000 */
[----:B0-----:R-:W-:-:S04]  /*1340*/  SEL R4, R4, RZ, !P2 ;  /* 0x000000ff04047207 */ /* 0x001fc80005000000 */
[----:B------:R-:W-:-:S07]  /*1350*/  IADD3 R56, PT, PT, R55, R4, R56 ;  /* 0x0000000437387210 */ /* 0x000fce0007ffe038 */
.L_x_83:
[----:B------:R-:W-:Y:S05]  /*1360*/  @P0 BRA `(.L_x_21) ;  /* 0xfffffffc00300947 */ /* 0x000fea000383ffff */
.L_x_13:
[----:B------:R-:W-:Y:S02]  /*1370*/  ISETP.NE.AND P1, PT, R42, RZ, PT ;  /* 0x000000ff2a00720c */ /* 0x000fe40003f25270 */
[----:B------:R-:W-:-:S11]  /*1380*/  ISETP.NE.AND P0, PT, R44, RZ, PT ;  /* 0x000000ff2c00720c */ /* 0x000fd60003f05270 */
[----:B------:R-:W0:Y:S01]  /*1390*/  @!P1 S2R R3, SR_CgaCtaId ;  /* 0x0000000000039919 */ /* 0x000e220000008800 */
[----:B------:R-:W-:Y:S01]  /*13a0*/  @!P1 MOV R0, 0x400 ;  /* 0x0000040000009802 */ /* 0x000fe20000000f00 */
[----:B------:R-:W-:Y:S01]  /*13b0*/  @!P1 IMAD.IADD R41, R41, 0x1, R56 ;  /* 0x0000000129299824 */ /* 0x000fe200078e0238 */
[----:B------:R-:W-:Y:S01]  /*13c0*/  @!P0 MOV R2, 0x400 ;  /* 0x0000040000028802 */ /* 0x000fe20000000f00 */
[----:B------:R-:W1:Y:S01]  /*13d0*/  @!P0 S2R R5, SR_CgaCtaId ;  /* 0x0000000000058919 */ /* 0x000e620000008800 */
[----:B------:R-:W-:-:S05]  /*13e0*/  @!P1 IMAD.MOV.U32 R40, RZ, RZ, 0x65 ;  /* 0x00000065ff289424 */ /* 0x000fca00078e00ff */
[----:B------:R2:W-:Y:S01]  /*13f0*/  @!P1 ST.E.64.STRONG.GPU desc[UR8][R6.64+0x100], R40 ;  /* 0x0001002806009985 */ /* 0x0005e2000c10fb08 */
[----:B0-----:R-:W-:Y:S02]  /*1400*/  @!P1 LEA R0, R3, R0, 0x18 ;  /* 0x0000000003009211 */ /* 0x001fe400078ec0ff */
[----:B-1----:R-:W-:-:S03]  /*1410*/  @!P0 LEA R3, R5, R2, 0x18 ;  /* 0x0000000205038211 */ /* 0x002fc600078ec0ff */
[----:B------:R2:W-:Y:S01]  /*1420*/  @!P1 STS [R0+0x28], R41 ;  /* 0x0000282900009388 */ /* 0x0005e20000000800 */
[----:B------:R-:W-:Y:S02]  /*1430*/  IMAD.MOV.U32 R5, RZ, RZ, R45 ;  /* 0x000000ffff057224 */ /* 0x000fe400078e002d */
[----:B------:R-:W-:Y:S01]  /*1440*/  @!P0 IMAD.MOV.U32 R5, RZ, RZ, R56 ;  /* 0x000000ffff058224 */ /* 0x000fe200078e0038 */
[----:B------:R2:W-:Y:S04]  /*1450*/  @!P1 STS [R0+0x24], R56 ;  /* 0x0000243800009388 */ /* 0x0005e80000000800 */
[----:B------:R2:W-:Y:S02]  /*1460*/  @!P0 STS [R3+0x14], R56 ;  /* 0x0000143803008388 */ /* 0x0005e40000000800 */
.L_x_3:
[----:B------:R-:W-:Y:S05]  /*1470*/  WARPSYNC.ALL ;  /* 0x0000000000007948 */ /* 0x000fea0003800000 */
[----:B------:R-:W0:Y:S08]  /*1480*/  S2UR UR6, SR_CgaCtaId ;  /* 0x00000000000679c3 */ /* 0x000e300000008800 */
[----:B------:R-:W-:Y:S01]  /*1490*/  BAR.SYNC.DEFER_BLOCKING 0x0 ;  /* 0x0000000000007b1d */ /* 0x000fe20000010000 */
[----:B------:R-:W-:-:S05]  /*14a0*/  ISETP.NE.AND P0, PT, R43, RZ, PT ;  /* 0x000000ff2b00720c */ /* 0x000fca0003f05270 */
[----:B------:R-:W-:Y:S02]  /*14b0*/  UMOV UR5, 0x400 ;  /* 0x0000040000057882 */ /* 0x000fe40000000000 */
[----:B0-----:R-:W-:-:S09]  /*14c0*/  ULEA UR5, UR6, UR5, 0x18 ;  /* 0x0000000506057291 */ /* 0x001fd2000f8ec0ff */
[----:B--2---:R-:W0:Y:S01]  /*14d0*/  LDS R0, [UR5+0x14] ;  /* 0x00001405ff007984 */ /* 0x004e220008000800 */
[----:B------:R-:W-:Y:S05]  /*14e0*/  @P0 EXIT ;  /* 0x000000000000094d */ /* 0x000fea0003800000 */
[----:B------:R-:W1:Y:S01]  /*14f0*/  LDCU.U8 UR4, c[0x0][0x3b8] ;  /* 0x00007700ff0477ac */ /* 0x000e620008000000 */
[----:B------:R-:W-:Y:S01]  /*1500*/  CS2R R2, SRZ ;  /* 0x0000000000027805 */ /* 0x000fe2000001ff00 */
[----:B-1----:R-:W-:-:S09]  /*1510*/  UISETP.NE.AND UP0, UPT, UR4, URZ, UPT ;  /* 0x000000ff0400728c */ /* 0x002fd2000bf05270 */
[----:B------:R-:W-:Y:S05]  /*1520*/  BRA.U UP0, `(.L_x_22) ;  /* 0x0000000100087547 */ /* 0x000fea000b800000 */
[----:B------:R-:W1:Y:S02]  /*1530*/  LDC.64 R2, c[0x0][0x3d0] ;  /* 0x0000f400ff027b82 */ /* 0x000e640000000a00 */
[----:B-1----:R-:W5:Y:S02]  /*1540*/  LDG.E.64 R2, desc[UR8][R2.64] ;  /* 0x0000000802027981 */ /* 0x002f64000c1e1b00 */
.L_x_22:
[----:B------:R-:W-:Y:S01]  /*1550*/  ISETP.NE.AND P0, PT, R42, RZ, PT ;  /* 0x000000ff2a00720c */ /* 0x000fe20003f05270 */
[----:B------:R-:W1:Y:S03]  /*1560*/  LDCU.64 UR4, c[0x0][0x390] ;  /* 0x00007200ff0477ac */ /* 0x000e660008000a00 */
[----:B0-----:R-:W-:-:S05]  /*1570*/  SEL R0, R0, RZ, P0 ;  /* 0x000000ff00007207 */ /* 0x001fca0000000000 */
        /* <DEDUP_REMOVED lines=22> */
.L_x_0:
[----:B------:R-:W0:Y:S01]  /*16e0*/  LDCU UR4, c[0x0][0x3ac] ;  /* 0x00007580ff0477ac */ /* 0x000e220008000800 */
[----:B------:R-:W-:Y:S01]  /*16f0*/  ISETP.NE.AND P0, PT, R0, RZ, PT ;  /* 0x000000ff0000720c */ /* 0x000fe20003f05270 */
[----:B------:R-:W-:Y:S01]  /*1700*/  BSSY.RECONVERGENT B0, `(.L_x_23) ;  /* 0x000017d000007945 */ /* 0x000fe20003800200 */
[----:B0-----:R-:W-:-:S11]  /*1710*/  IADD3 R8, PT, PT, -R2, UR4, RZ ;  /* 0x0000000402087c10 */ /* 0x001fd6000fffe1ff */
[----:B------:R-:W-:Y:S05]  /*1720*/  @P0 BRA `(.L_x_24) ;  /* 0x0000000400c80947 */ /* 0x000fea0003800000 */
[----:B------:R-:W0:Y:S01]  /*1730*/  S2R R43, SR_TID.X ;  /* 0x00000000002b7919 */ /* 0x000e220000002100 */
[----:B------:R-:W-:Y:S01]  /*1740*/  BSSY.RECONVERGENT B1, `(.L_x_25) ;  /* 0x0000029000017945 */ /* 0x000fe20003800200 */
[----:B0-----:R-:W-:-:S13]  /*1750*/  ISETP.GE.AND P0, PT, R43, R8, PT ;  /* 0x000000082b00720c */ /* 0x001fda0003f06270 */
[----:B------:R-:W0:Y:S08]  /*1760*/  @!P0 LDC.U8 R0, c[0x0][0x3b8] ;  /* 0x0000ee00ff008b82 */ /* 0x000e300000000000 */
[----:B------:R-:W1:Y:S08]  /*1770*/  @!P0 LDC.64 R4, c[0x0][0x3c8] ;  /* 0x0000f200ff048b82 */ /* 0x000e700000000a00 */
[----:B------:R-:W2:Y:S01]  /*1780*/  @!P0 LDC.64 R6, c[0x0][0x388] ;  /* 0x0000e200ff068b82 */ /* 0x000ea20000000a00 */
[----:B0-----:R-:W-:Y:S01]  /*1790*/  @!P0 ISETP.NE.AND P1, PT, R0, RZ, PT ;  /* 0x000000ff0000820c */ /* 0x001fe20003f25270 */
[----:B------:R-:W-:-:S03]  /*17a0*/  @!P0 IMAD.IADD R0, R2, 0x1, R43 ;  /* 0x0000000102008824 */ /* 0x000fc600078e022b */
[----:B-1----:R-:W-:Y:S02]  /*17b0*/  @!P0 SEL R3, R4, RZ, !P1 ;  /* 0x000000ff04038207 */ /* 0x002fe40004800000 */
[----:B------:R-:W-:Y:S02]  /*17c0*/  @!P0 SEL R5, R5, RZ, !P1 ;  /* 0x000000ff05058207 */ /* 0x000fe40004800000 */
[----:B------:R-:W-:-:S05]  /*17d0*/  @!P0 IADD3 R0, P1, PT, R0, R3, RZ ;  /* 0x0000000300008210 */ /* 0x000fca0007f3e0ff */
[----:B------:R-:W-:Y:S01]  /*17e0*/  @!P0 IMAD.X R5, RZ, RZ, R5, P1 ;  /* 0x000000ffff058224 */ /* 0x000fe200008e0605 */
[----:B--2---:R-:W-:-:S04]  /*17f0*/  @!P0 LEA R6, P1, R0, R6, 0x2 ;  /* 0x0000000600068211 */ /* 0x004fc800078210ff */
[----:B------:R-:W-:Y:S01]  /*1800*/  @!P0 LEA.HI.X R7, R0, R7, R5, 0x2, P1 ;  /* 0x0000000700078211 */ /* 0x000fe200008f1405 */
[----:B------:R-:W-:Y:S08]  /*1810*/  @P0 BRA `(.L_x_26) ;  /* 0x00000000006c0947 */ /* 0x000ff00003800000 */
[----:B------:R-:W0:Y:S01]  /*1820*/  LDCU.U8 UR6, c[0x0][0x3b8] ;  /* 0x00007700ff0677ac */ /* 0x000e220008000000 */
[----:B------:R-:W-:Y:S01]  /*1830*/  IMAD.IADD R2, R2, 0x1, R43 ;  /* 0x0000000102027824 */ /* 0x000fe200078e022b */
[----:B------:R-:W1:Y:S01]  /*1840*/  LDCU.64 UR4, c[0x0][0x3c8] ;  /* 0x00007900ff0477ac */ /* 0x000e620008000a00 */
[----:B------:R-:W2:Y:S01]  /*1850*/  LDCU.64 UR10, c[0x0][0x380] ;  /* 0x00007000ff0a77ac */ /* 0x000ea20008000a00 */
[----:B0-----:R-:W-:-:S04]  /*1860*/  UISETP.NE.AND UP0, UPT, UR6, URZ, UPT ;  /* 0x000000ff0600728c */ /* 0x001fc8000bf05270 */
[----:B-1----:R-:W-:Y:S02]  /*1870*/  USEL UR4, UR4, URZ, !UP0 ;  /* 0x000000ff04047287 */ /* 0x002fe4000c000000 */
[----:B------:R-:W-:-:S04]  /*1880*/  USEL UR5, UR5, URZ, !UP0 ;  /* 0x000000ff05057287 */ /* 0x000fc8000c000000 */
[----:B------:R-:W-:-:S05]  /*1890*/  IADD3 R2, P1, PT, R2, UR4, RZ ;  /* 0x0000000402027c10 */ /* 0x000fca000ff3e0ff */
[----:B------:R-:W-:Y:S01]  /*18a0*/  IMAD.X R3, RZ, RZ, UR5, P1 ;  /* 0x00000005ff037e24 */ /* 0x000fe200088e06ff */
[----:B--2---:R-:W-:-:S04]  /*18b0*/  LEA R4, P1, R2, UR10, 0x7 ;  /* 0x0000000a02047c11 */ /* 0x004fc8000f8238ff */
[----:B------:R-:W-:-:S05]  /*18c0*/  LEA.HI.X R5, R2, UR11, R3, 0x7, P1 ;  /* 0x0000000b02057c11 */ /* 0x000fca00088f3c03 */
[----:B------:R0:W5:Y:S04]  /*18d0*/  LDG.E.64 R2, desc[UR8][R4.64+0x78] ;  /* 0x0000780804027981 */ /* 0x000168000c1e1b00 */
        /* <DEDUP_REMOVED lines=14> */
[----:B------:R0:W5:Y:S02]  /*19c0*/  LDG.E.64 R38, desc[UR8][R4.64] ;  /* 0x0000000804267981 */ /* 0x000164000c1e1b00 */
.L_x_26:
[----:B------:R-:W-:Y:S05]  /*19d0*/  BSYNC.RECONVERGENT B1 ;  /* 0x0000000000017941 */ /* 0x000fea0003800200 */
.L_x_25:
[----:B------:R-:W-:Y:S06]  /*19e0*/  BAR.SYNC.DEFER_BLOCKING 0x0 ;  /* 0x0000000000007b1d */ /* 0x000fec0000010000 */
[----:B------:R-:W2:Y:S01]  /*19f0*/  @!P0 LDG.E R6, desc[UR8][R6.64] ;  /* 0x0000000806068981 */ /* 0x000ea2000c1e1900 */
[----:B------:R-:W-:Y:S01]  /*1a00*/  IMAD.MOV.U32 R0, RZ, RZ, 0x1 ;  /* 0x00000001ff007424 */ /* 0x000fe200078e00ff */
[----:B------:R-:W1:Y:S01]  /*1a10*/  S2UR UR5, SR_CgaCtaId ;  /* 0x00000000000579c3 */ /* 0x000e620000008800 */
[----:B------:R-:W-:Y:S01]  /*1a20*/  UMOV UR4, 0x400 ;  /* 0x0000040000047882 */ /* 0x000fe20000000000 */
[----:B------:R-:W3:Y:S01]  /*1a30*/  S2R R44, SR_LANEID ;  /* 0x00000000002c7919 */ /* 0x000ee20000000000 */
[----:B------:R-:W-:Y:S01]  /*1a40*/  SHF.R.U32.HI R42, RZ, 0x5, R43 ;  /* 0x00000005ff2a7819 */ /* 0x000fe2000001162b */
[----:B-1----:R-:W-:-:S04]  /*1a50*/  ULEA UR4, UR5, UR4, 0x18 ;  /* 0x0000000405047291 */ /* 0x002fc8000f8ec0ff */
[----:B------:R-:W-:Y:S01]  /*1a60*/  BAR.SYNC.DEFER_BLOCKING 0x0 ;  /* 0x0000000000007b1d */ /* 0x000fe20000010000 */
[----:B---3--:R-:W-:Y:S02]  /*1a70*/  ISETP.NE.AND P2, PT, R44, RZ, PT ;  /* 0x000000ff2c00720c */ /* 0x008fe40003f45270 */
[----:B--2---:R-:W-:-:S04]  /*1a80*/  @!P0 ISETP.NE.AND P1, PT, R6, RZ, PT ;  /* 0x000000ff0600820c */ /* 0x004fc80003f25270 */
[----:B------:R-:W-:Y:S02]  /*1a90*/  @!P0 SEL R0, RZ, 0x1, P1 ;  /* 0x00000001ff008807 */ /* 0x000fe40000800000 */
[----:B------:R-:W-:-:S03]  /*1aa0*/  ISETP.NE.AND P1, PT, R44, 0x1f, PT ;  /* 0x0000001f2c00780c */ /* 0x000fc60003f25270 */
[----:B0-----:R-:W0:Y:S10]  /*1ab0*/  SHFL.UP P0, R5, R0, 0x1, RZ ;  /* 0x0420000000057989 */ /* 0x001e3400000000ff */
[----:B------:R-:W-:Y:S01]  /*1ac0*/  @!P1 LEA R46, R42, UR4, 0x2 ;  /* 0x000000042a2e9c11 */ /* 0x000fe2000f8e10ff */
[----:B0-----:R-:W-:-:S05]  /*1ad0*/  @P0 IMAD.IADD R5, R5, 0x1, R0 ;  /* 0x0000000105050824 */ /* 0x001fca00078e0200 */
[----:B------:R-:W0:Y:S02]  /*1ae0*/  SHFL.UP P0, R4, R5, 0x2, RZ ;  /* 0x0440000005047989 */ /* 0x000e2400000000ff */
[----:B0-----:R-:W-:-:S05]  /*1af0*/  @P0 IMAD.IADD R4, R5, 0x1, R4 ;  /* 0x0000000105040824 */ /* 0x001fca00078e0204 */
[----:B------:R-:W0:Y:S02]  /*1b00*/  SHFL.UP P0, R9, R4, 0x4, RZ ;  /* 0x0480000004097989 */ /* 0x000e2400000000ff */
[----:B0-----:R-:W-:-:S05]  /*1b10*/  @P0 IMAD.IADD R9, R4, 0x1, R9 ;  /* 0x0000000104090824 */ /* 0x001fca00078e0209 */
[----:B------:R-:W0:Y:S02]  /*1b20*/  SHFL.UP P0, R40, R9, 0x8, RZ ;  /* 0x0500000009287989 */ /* 0x000e2400000000ff */
[----:B0-----:R-:W-:-:S05]  /*1b30*/  @P0 IMAD.IADD R40, R9, 0x1, R40 ;  /* 0x0000000109280824 */ /* 0x001fca00078e0228 */
[----:B------:R-:W0:Y:S02]  /*1b40*/  SHFL.UP P0, R41, R40, 0x10, RZ ;  /* 0x0600000028297989 */ /* 0x000e2400000000ff */
[----:B0-----:R-:W-:Y:S01]  /*1b50*/  @P0 IMAD.IADD R41, R40, 0x1, R41 ;  /* 0x0000000128290824 */ /* 0x001fe200078e0229 */
[----:B------:R-:W-:-:S04]  /*1b60*/  ISETP.NE.AND P0, PT, R42, 0x2, PT ;  /* 0x000000022a00780c */ /* 0x000fc80003f05270 */
[----:B------:R-:W-:Y:S01]  /*1b70*/  @!P1 STS [R46], R41 ;  /* 0x000000292e009388 */ /* 0x000fe20000000800 */
[----:B------:R-:W-:Y:S01]  /*1b80*/  BAR.SYNC.DEFER_BLOCKING 0x0 ;  /* 0x0000000000007b1d */ /* 0x000fe20000010000 */
[----:B------:R-:W-:-:S05]  /*1b90*/  ISETP.NE.AND P1, PT, R42, 0x3, PT ;  /* 0x000000032a00780c */ /* 0x000fca0003f25270 */
[----:B------:R-:W0:Y:S02]  /*1ba0*/  LDS.128 R4, [UR4] ;  /* 0x00000004ff047984 */ /* 0x000e240008000c00 */
[----:B0-----:R-:W-:-:S05]  /*1bb0*/  IMAD.IADD R5, R4, 0x1, R5 ;  /* 0x0000000104057824 */ /* 0x001fca00078e0205 */
[----:B------:R-:W-:Y:S01]  /*1bc0*/  SEL R4, R5, R4, !P0 ;  /* 0x0000000405047207 */ /* 0x000fe20004000000 */
[----:B------:R-:W-:Y:S01]  /*1bd0*/  IMAD.IADD R5, R6, 0x1, R5 ;  /* 0x0000000106057824 */ /* 0x000fe200078e0205 */
[----:B------:R-:W-:Y:S01]  /*1be0*/  ISETP.GE.U32.AND P0, PT, R43, 0x20, PT ;  /* 0x000000202b00780c */ /* 0x000fe20003f06070 */
[----:B------:R-:W-:-:S03]  /*1bf0*/  IMAD.IADD R6, R41, 0x1, -R0 ;  /* 0x0000000129067824 */ /* 0x000fc600078e0a00 */
[C---:B------:R-:W-:Y:S02]  /*1c00*/  SEL R4, R5.reuse, R4, !P1 ;  /* 0x0000000405047207 */ /* 0x040fe40004800000 */
[----:B------:R-:W-:Y:S02]  /*1c10*/  IADD3 R7, PT, PT, R5, R8, R7 ;  /* 0x0000000805077210 */ /* 0x000fe40007ffe007 */
[----:B------:R-:W-:Y:S02]  /*1c20*/  SEL R5, R6, RZ, P2 ;  /* 0x000000ff06057207 */ /* 0x000fe40001000000 */
[----:B------:R-:W-:Y:S01]  /*1c30*/  SEL R4, R4, RZ, P0 ;  /* 0x000000ff04047207 */ /* 0x000fe20000000000 */
[----:B------:R-:W-:-:S04]  /*1c40*/  VIADD R8, R7, 0xffffff80 ;  /* 0xffffff8007087836 */ /* 0x000fc80000000000 */
[----:B------:R-:W-:-:S05]  /*1c50*/  IMAD.IADD R7, R4, 0x1, R5 ;  /* 0x0000000104077824 */ /* 0x000fca00078e0205 */
[----:B------:R-:W-:-:S04]  /*1c60*/  ISETP.GE.AND P0, PT, R7, R8, PT ;  /* 0x000000080700720c */ /* 0x000fc80003f06270 */
[----:B------:R-:W-:-:S13]  /*1c70*/  ISETP.EQ.OR P0, PT, R0, RZ, P0 ;  /* 0x000000ff0000720c */ /* 0x000fda0000702670 */
[----:B------:R-:W-:Y:S05]  /*1c80*/  @P0 BRA `(.L_x_27) ;  /* 0x0000001000900947 */ /* 0x000fea0003800000 */
[----:B------:R-:W0:Y:S01]  /*1c90*/  LDCU.U8 UR4, c[0x0][0x3b8] ;  /* 0x00007700ff0477ac */ /* 0x000e220008000000 */
[----:B------:R-:W-:Y:S01]  /*1ca0*/  CS2R R4, SRZ ;  /* 0x0000000000047805 */ /* 0x000fe2000001ff00 */
[----:B------:R-:W1:Y:S01]  /*1cb0*/  LDCU.64 UR6, c[0x0][0x390] ;  /* 0x00007200ff0677ac */ /* 0x000e620008000a00 */
[----:B0-----:R-:W-:-:S09]  /*1cc0*/  UISETP.NE.AND UP0, UPT, UR4, URZ, UPT ;  /* 0x000000ff0400728c */ /* 0x001fd2000bf05270 */
[----:B-1----:R-:W-:Y:S05]  /*1cd0*/  BRA.U UP0, `(.L_x_28) ;  /* 0x0000000100087547 */ /* 0x002fea000b800000 */
[----:B------:R-:W0:Y:S02]  /*1ce0*/  LDC.64 R4, c[0x0][0x3d0] ;  /* 0x0000f400ff047b82 */ /* 0x000e240000000a00 */
[----:B0-----:R-:W5:Y:S02]  /*1cf0*/  LDG.E.64 R4, desc[UR8][R4.64] ;  /* 0x0000000804047981 */ /* 0x001f64000c1e1b00 */
.L_x_28:
[----:B-----5:R-:W-:-:S04]  /*1d00*/  IADD3 R0, P0, PT, R7, R4, RZ ;  /* 0x0000000407007210 */ /* 0x020fc80007f1e0ff */
[----:B------:R-:W-:Y:S02]  /*1d10*/  LEA.HI.X.SX32 R5, R7, R5, 0x1, P0 ;  /* 0x0000000507057211 */ /* 0x000fe400000f0eff */
[----:B------:R-:W-:-:S04]  /*1d20*/  LEA R4, P0, R0, UR6, 0x7 ;  /* 0x0000000600047c11 */ /* 0x000fc8000f8038ff */
[----:B------:R-:W-:-:S05]  /*1d30*/  LEA.HI.X R5, R0, UR7, R5, 0x7, P0 ;  /* 0x0000000700057c11 */ /* 0x000fca00080f3c05 */
[----:B------:R0:W-:Y:S04]  /*1d40*/  STG.E.64 desc[UR8][R4.64], R38 ;  /* 0x0000002604007986 */ /* 0x0001e8000c101b08 */
        /* <DEDUP_REMOVED lines=14> */
[----:B------:R0:W-:Y:S01]  /*1e30*/  STG.E.64 desc[UR8][R4.64+0x78], R2 ;  /* 0x0000780204007986 */ /* 0x0001e2000c101b08 */
[----:B------:R-:W-:Y:S05]  /*1e40*/  BRA `(.L_x_27) ;  /* 0x0000001000207947 */ /* 0x000fea0003800000 */
.L_x_24:
[----:B------:R-:W0:Y:S01]  /*1e50*/  S2R R9, SR_TID.X ;  /* 0x0000000000097919 */ /* 0x000e220000002100 */
[----:B------:R-:W-:Y:S01]  /*1e60*/  BSSY.RECONVERGENT B1, `(.L_x_29) ;  /* 0x0000028000017945 */ /* 0x000fe20003800200 */
[----:B0-----:R-:W-:-:S13]  /*1e70*/  ISETP.GE.AND P0, PT, R9, R8, PT ;  /* 0x000000080900720c */ /* 0x001fda0003f06270 */
[----:B------:R-:W0:Y:S08]  /*1e80*/  @!P0 LDC.U8 R3, c[0x0][0x3b8] ;  /* 0x0000ee00ff038b82 */ /* 0x000e300000000000 */
[----:B------:R-:W1:Y:S08]  /*1e90*/  @!P0 LDC.64 R4, c[0x0][0x3c8] ;  /* 0x0000f200ff048b82 */ /* 0x000e700000000a00 */
[----:B------:R-:W2:Y:S01]  /*1ea0*/  @!P0 LDC.64 R10, c[0x0][0x388] ;  /* 0x0000e200ff0a8b82 */ /* 0x000ea20000000a00 */
[----:B0-----:R-:W-:-:S02]  /*1eb0*/  @!P0 ISETP.NE.AND P1, PT, R3, RZ, PT ;  /* 0x000000ff0300820c */ /* 0x001fc40003f25270 */
[----:B------:R-:W-:Y:S02]  /*1ec0*/  SHF.R.S32.HI R3, RZ, 0x1f, R2 ;  /* 0x0000001fff037819 */ /* 0x000fe40000011402 */
[----:B-1----:R-:W-:Y:S02]  /*1ed0*/  @!P0 SEL R4, R4, RZ, !P1 ;  /* 0x000000ff04048207 */ /* 0x002fe40004800000 */
[----:B------:R-:W-:Y:S02]  /*1ee0*/  @!P0 SEL R6, R5, RZ, !P1 ;  /* 0x000000ff05068207 */ /* 0x000fe40004800000 */
[----:B------:R-:W-:-:S04]  /*1ef0*/  @!P0 IADD3 R5, P1, P2, R4, R2, R9 ;  /* 0x0000000204058210 */ /* 0x000fc80007a3e009 */
[----:B------:R-:W-:Y:S02]  /*1f00*/  @!P0 IADD3.X R6, PT, PT, R6, R3, RZ, P1, P2 ;  /* 0x0000000306068210 */ /* 0x000fe40000fe44ff */
[----:B--2---:R-:W-:-:S04]  /*1f10*/  @!P0 LEA R4, P1, R5, R10, 0x2 ;  /* 0x0000000a05048211 */ /* 0x004fc800078210ff */
[----:B------:R-:W-:Y:S01]  /*1f20*/  @!P0 LEA.HI.X R5, R5, R11, R6, 0x2, P1 ;  /* 0x0000000b05058211 */ /* 0x000fe200008f1406 */
[----:B------:R-:W-:Y:S08]  /*1f30*/  @P0 BRA `(.L_x_30) ;  /* 0x0000000000680947 */ /* 0x000ff00003800000 */
[----:B------:R-:W0:Y:S01]  /*1f40*/  LDCU.U8 UR6, c[0x0][0x3b8] ;  /* 0x00007700ff0677ac */ /* 0x000e220008000000 */
[----:B------:R-:W1:Y:S01]  /*1f50*/  LDCU.64 UR4, c[0x0][0x3c8] ;  /* 0x00007900ff0477ac */ /* 0x000e620008000a00 */
[----:B------:R-:W2:Y:S01]  /*1f60*/  LDCU.64 UR10, c[0x0][0x380] ;  /* 0x00007000ff0a77ac */ /* 0x000ea20008000a00 */
[----:B0-----:R-:W-:-:S04]  /*1f70*/  UISETP.NE.AND UP0, UPT, UR6, URZ, UPT ;  /* 0x000000ff0600728c */ /* 0x001fc8000bf05270 */
[----:B-1----:R-:W-:Y:S02]  /*1f80*/  USEL UR4, UR4, URZ, !UP0 ;  /* 0x000000ff04047287 */ /* 0x002fe4000c000000 */
[----:B------:R-:W-:-:S04]  /*1f90*/  USEL UR5, UR5, URZ, !UP0 ;  /* 0x000000ff05057287 */ /* 0x000fc8000c000000 */
[----:B------:R-:W-:-:S04]  /*1fa0*/  IADD3 R6, P1, P2, R2, UR4, R9 ;  /* 0x0000000402067c10 */ /* 0x000fc8000fa3e009 */
[----:B------:R-:W-:Y:S02]  /*1fb0*/  IADD3.X R3, PT, PT, R3, UR5, RZ, P1, P2 ;  /* 0x0000000503037c10 */ /* 0x000fe40008fe44ff */
        /* <DEDUP_REMOVED lines=18> */
.L_x_30:
[----:B------:R-:W-:Y:S05]  /*20e0*/  BSYNC.RECONVERGENT B1 ;  /* 0x0000000000017941 */ /* 0x000fea0003800200 */
.L_x_29:
[----:B------:R-:W-:Y:S06]  /*20f0*/  BAR.SYNC.DEFER_BLOCKING 0x0 ;  /* 0x0000000000007b1d */ /* 0x000fec0000010000 */
[----:B------:R-:W2:Y:S01]  /*2100*/  @!P0 LDG.E R4, desc[UR8][R4.64] ;  /* 0x0000000804048981 */ /* 0x000ea2000c1e1900 */
[----:B------:R-:W-:Y:S01]  /*2110*/  IMAD.MOV.U32 R46, RZ, RZ, 0x1 ;  /* 0x00000001ff2e7424 */ /* 0x000fe200078e00ff */
[----:B------:R-:W1:Y:S01]  /*2120*/  S2UR UR5, SR_CgaCtaId ;  /* 0x00000000000579c3 */ /* 0x000e620000008800 */
[----:B------:R-:W-:Y:S01]  /*2130*/  UMOV UR4, 0x400 ;  /* 0x0000040000047882 */ /* 0x000fe20000000000 */
[----:B------:R-:W3:Y:S01]  /*2140*/  S2R R47, SR_LANEID ;  /* 0x00000000002f7919 */ /* 0x000ee20000000000 */
[----:B-1----:R-:W-:-:S05]  /*2150*/  ULEA UR4, UR5, UR4, 0x18 ;  /* 0x0000000405047291 */ /* 0x002fca000f8ec0ff */
[----:B------:R-:W-:Y:S01]  /*2160*/  BAR.SYNC.DEFER_BLOCKING 0x0 ;  /* 0x0000000000007b1d */ /* 0x000fe20000010000 */
[----:B---3--:R-:W-:Y:S02]  /*2170*/  ISETP.NE.AND P2, PT, R47, RZ, PT ;  /* 0x000000ff2f00720c */ /* 0x008fe40003f45270 */
[----:B--2---:R-:W-:-:S04]  /*2180*/  @!P0 ISETP.NE.AND P1, PT, R4, RZ, PT ;  /* 0x000000ff0400820c */ /* 0x004fc80003f25270 */
[----:B------:R-:W-:Y:S02]  /*2190*/  @!P0 SEL R46, RZ, 0x1, P1 ;  /* 0x00000001ff2e8807 */ /* 0x000fe40000800000 */
[----:B------:R-:W-:-:S03]  /*21a0*/  ISETP.NE.AND P1, PT, R47, 0x1f, PT ;  /* 0x0000001f2f00780c */ /* 0x000fc60003f25270 */
[----:B0-----:R-:W0:Y:S02]  /*21b0*/  SHFL.UP P0, R3, R46, 0x1, RZ ;  /* 0x042000002e037989 */ /* 0x001e2400000000ff */
[----:B0-----:R-:W-:-:S05]  /*21c0*/  @P0 IMAD.IADD R3, R3, 0x1, R46 ;  /* 0x0000000103030824 */ /* 0x001fca00078e022e */
[----:B------:R-:W0:Y:S02]  /*21d0*/  SHFL.UP P0, R2, R3, 0x2, RZ ;  /* 0x0440000003027989 */ /* 0x000e2400000000ff */
[----:B0-----:R-:W-:Y:S01]  /*21e0*/  @P0 IMAD.IADD R2, R3, 0x1, R2 ;  /* 0x0000000103020824 */ /* 0x001fe200078e0202 */
[----:B------:R-:W-:-:S04]  /*21f0*/  SHF.R.U32.HI R3, RZ, 0x5, R9 ;  /* 0x00000005ff037819 */ /* 0x000fc80000011609 */
[----:B------:R-:W0:Y:S02]  /*2200*/  SHFL.UP P0, R7, R2, 0x4, RZ ;  /* 0x0480000002077989 */ /* 0x000e2400000000ff */
[----:B0-----:R-:W-:Y:S01]  /*2210*/  @P0 IMAD.IADD R7, R2, 0x1, R7 ;  /* 0x0000000102070824 */ /* 0x001fe200078e0207 */
[----:B------:R-:W-:-:S04]  /*2220*/  @!P1 LEA R2, R3, UR4, 0x2 ;  /* 0x0000000403029c11 */ /* 0x000fc8000f8e10ff */
[----:B------:R-:W0:Y:S02]  /*2230*/  SHFL.UP P0, R42, R7, 0x8, RZ ;  /* 0x05000000072a7989 */ /* 0x000e2400000000ff */
[----:B0-----:R-:W-:-:S05]  /*2240*/  @P0 IMAD.IADD R42, R7, 0x1, R42 ;  /* 0x00000001072a0824 */ /* 0x001fca00078e022a */
[----:B------:R-:W0:Y:S02]  /*2250*/  SHFL.UP P0, R43, R42, 0x10, RZ ;  /* 0x060000002a2b7989 */ /* 0x000e2400000000ff */
[----:B0-----:R-:W-:Y:S01]  /*2260*/  @P0 IMAD.IADD R43, R42, 0x1, R43 ;  /* 0x000000012a2b0824 */ /* 0x001fe200078e022b */
[----:B------:R-:W-:-:S03]  /*2270*/  ISETP.NE.AND P0, PT, R3, 0x2, PT ;  /* 0x000000020300780c */ /* 0x000fc60003f05270 */
[----:B------:R-:W-:Y:S01]  /*2280*/  IMAD.IADD R48, R43, 0x1, -R46 ;  /* 0x000000012b307824 */ /* 0x000fe200078e0a2e */
[----:B------:R-:W-:Y:S01]  /*2290*/  @!P1 STS [R2], R43 ;  /* 0x0000002b02009388 */ /* 0x000fe20000000800 */
[----:B------:R-:W-:Y:S01]  /*22a0*/  BAR.SYNC.DEFER_BLOCKING 0x0 ;  /* 0x0000000000007b1d */ /* 0x000fe20000010000 */
[----:B------:R-:W-:Y:S02]  /*22b0*/  ISETP.NE.AND P1, PT, R3, 0x3, PT ;  /* 0x000000030300780c */ /* 0x000fe40003f25270 */
[----:B------:R-:W-:-:S03]  /*22c0*/  SEL R3, R48, RZ, P2 ;  /* 0x000000ff30037207 */ /* 0x000fc60001000000 */
[----:B------:R-:W0:Y:S02]  /*22d0*/  LDS.128 R4, [UR4] ;  /* 0x00000004ff047984 */ /* 0x000e240008000c00 */
[----:B0-----:R-:W-:-:S04]  /*22e0*/  IMAD.IADD R5, R4, 0x1, R5 ;  /* 0x0000000104057824 */ /* 0x001fc800078e0205 */
[----:B------:R-:W-:Y:S01]  /*22f0*/  IMAD.IADD R6, R6, 0x1, R5 ;  /* 0x0000000106067824 */ /* 0x000fe200078e0205 */
[----:B------:R-:W-:Y:S02]  /*2300*/  SEL R4, R5, R4, !P0 ;  /* 0x0000000405047207 */ /* 0x000fe40004000000 */
[----:B------:R-:W-:Y:S01]  /*2310*/  ISETP.GT.U32.AND P0, PT, R9, 0x1f, PT ;  /* 0x0000001f0900780c */ /* 0x000fe20003f04070 */
[----:B------:R-:W-:Y:S01]  /*2320*/  IMAD.IADD R43, R7, 0x1, R6 ;  /* 0x00000001072b7824 */ /* 0x000fe200078e0206 */
        /* <DEDUP_REMOVED lines=18> */
.L_x_32:
[----:B------:R-:W-:Y:S05]  /*2450*/  NANOSLEEP 0x1c2 ;  /* 0x000001c20000795d */ /* 0x000fea0003800000 */
[----:B------:R-:W-:Y:S01]  /*2460*/  NOP ;  /* 0x0000000000007918 */ /* 0x000fe20000000000 */
.L_x_33:
[----:B------:R-:W-:-:S05]  /*2470*/  IMAD.WIDE R2, R49, 0x8, R2 ;  /* 0x0000000831027825 */ /* 0x000fca00078e0202 */
[----:B------:R-:W2:Y:S01]  /*2480*/  LD.E.64.STRONG.GPU R44, desc[UR8][R2.64+0x100] ;  /* 0x00010008022c7980 */ /* 0x000ea2000c10fb00 */
[----:B------:R-:W-:Y:S01]  /*2490*/  UMOV UR5, 0xffffffff ;  /* 0xffffffff00057882 */ /* 0x000fe20000000000 */
[----:B--2---:R-:W-:Y:S02]  /*24a0*/  ISETP.NE.AND P0, PT, R44, 0x63, PT ;  /* 0x000000632c00780c */ /* 0x004fe40003f05270 */
[----:B------:R-:W-:Y:S11]  /*24b0*/  BRA.DIV UR5, `(.L_x_34) ;  /* 0x0000001605647947 */ /* 0x000ff6000b800000 */
[----:B------:R-:W-:-:S13]  /*24c0*/  VOTE.ANY P0, !P0 ;  /* 0x0000000000ff7806 */ /* 0x000fda0004000100 */
.L_x_86:
[----:B------:R-:W-:Y:S05]  /*24d0*/  @!P0 BRA `(.L_x_35) ;  /* 0x0000000000308947 */ /* 0x000fea0003800000 */
.L_x_39:
[----:B------:R-:W-:Y:S05]  /*24e0*/  YIELD ;  /* 0x0000000000007946 */ /* 0x000fea0003800000 */
[----:B------:R-:W-:Y:S05]  /*24f0*/  @P1 BRA `(.L_x_36) ;  /* 0x0000000000081947 */ /* 0x000fea0003800000 */
[----:B------:R0:W-:Y:S06]  /*2500*/  MEMBAR.SC.CTA ;  /* 0x0000000000007992 */ /* 0x0001ec0000000000 */
[----:B0-----:R-:W-:Y:S05]  /*2510*/  BRA `(.L_x_37) ;  /* 0x0000000000087947 */ /* 0x001fea0003800000 */
.L_x_36:
[----:B------:R-:W-:Y:S05]  /*2520*/  NANOSLEEP 0x15e ;  /* 0x0000015e0000795d */ /* 0x000fea0003800000 */
[----:B------:R-:W-:Y:S01]  /*2530*/  NOP ;  /* 0x0000000000007918 */ /* 0x000fe20000000000 */
.L_x_37:
[----:B------:R-:W2:Y:S01]  /*2540*/  LD.E.64.STRONG.GPU R44, desc[UR8][R2.64+0x100] ;  /* 0x00010008022c7980 */ /* 0x000ea2000c10fb00 */
[----:B------:R-:W-:Y:S01]  /*2550*/  UMOV UR5, 0xffffffff ;  /* 0xffffffff00057882 */ /* 0x000fe20000000000 */
[----:B--2---:R-:W-:Y:S02]  /*2560*/  ISETP.NE.AND P0, PT, R44, 0x63, PT ;  /* 0x000000632c00780c */ /* 0x004fe40003f05270 */
[----:B------:R-:W-:Y:S11]  /*2570*/  BRA.DIV UR5, `(.L_x_38) ;  /* 0x0000001605547947 */ /* 0x000ff6000b800000 */
[----:B------:R-:W-:-:S13]  /*2580*/  VOTE.ANY P0, !P0 ;  /* 0x0000000000ff7806 */ /* 0x000fda0004000100 */
.L_x_89:
[----:B------:R-:W-:Y:S05]  /*2590*/  @P0 BRA `(.L_x_39) ;  /* 0xfffffffc00d00947 */ /* 0x000fea000383ffff */
.L_x_35:
[----:B------:R-:W-:Y:S01]  /*25a0*/  UMOV UR5, 0xffffffff ;  /* 0xffffffff00057882 */ /* 0x000fe20000000000 */
[----:B------:R-:W-:Y:S02]  /*25b0*/  ISETP.NE.AND P0, PT, R44, 0x65, PT ;  /* 0x000000652c00780c */ /* 0x000fe40003f05270 */
[----:B------:R-:W-:Y:S11]  /*25c0*/  BRA.DIV UR5, `(.L_x_40) ;  /* 0x0000001605607947 */ /* 0x000ff6000b800000 */
[----:B------:R-:W0:Y:S01]  /*25d0*/  S2R R42, SR_GEMASK ;  /* 0x00000000002a7919 */ /* 0x000e220000003c00 */
[----:B------:R-:W-:Y:S01]  /*25e0*/  VOTE.ANY R0, PT, !P0 ;  /* 0x0000000000007806 */ /* 0x000fe200040e0100 */
        /* <DEDUP_REMOVED lines=8> */
[----:B------:R-:W-:-:S04]  /*2670*/  ISETP.GE.AND P0, PT, R47, R2, PT ;  /* 0x000000022f00720c */ /* 0x000fc80003f06270 */
        /* <DEDUP_REMOVED lines=13> */
[----:B------:R-:W-:Y:S02]  /*2750*/  IMAD.IADD R45, R55, 0x1, R4 ;  /* 0x00000001372d7824 */ /* 0x000fe400078e0204 */
[----:B------:R-:W-:-:S03]  /*2760*/  VIADD R55, R47, 0x10 ;  /* 0x000000102f377836 */ /* 0x000fc60000000000 */
[----:B------:R-:W0:Y:S02]  /*2770*/  SHFL.DOWN PT, R4, R45, 0x8, R2 ;  /* 0x090000002d047989 */ /* 0x000e2400000e0002 */
[----:B------:R-:W-:Y:S02]  /*2780*/  ISETP.GT.AND P3, PT, R55, R2, PT ;  /* 0x000000023700720c */ /* 0x000fe40003f64270 */
[----:B0-----:R-:W-:Y:S02]  /*2790*/  SEL R4, R4, RZ, !P0 ;  /* 0x000000ff04047207 */ /* 0x001fe40004000000 */
[----:B------:R-:W-:-:S03]  /*27a0*/  ISETP.NE.AND P0, PT, R44, 0x65, PT ;  /* 0x000000652c00780c */ /* 0x000fc60003f05270 */
[----:B------:R-:W-:-:S05]  /*27b0*/  IMAD.IADD R57, R45, 0x1, R4 ;  /* 0x000000012d397824 */ /* 0x000fca00078e0204 */
[----:B------:R-:W0:Y:S05]  /*27c0*/  SHFL.DOWN PT, R4, R57, 0x10, R2 ;  /* 0x0a00000039047989 */ /* 0x000e2a00000e0002 */
[----:B------:R-:W-:Y:S02]  /*27d0*/  VOTE.ALL P0, P0 ;  /* 0x0000000000ff7806 */ /* 0x000fe40000000000 */
[----:B0-----:R-:W-:-:S05]  /*27e0*/  SEL R4, R4, RZ, !P3 ;  /* 0x000000ff04047207 */ /* 0x001fca0005800000 */
[----:B------:R-:W-:-:S07]  /*27f0*/  IMAD.IADD R56, R57, 0x1, R4 ;  /* 0x0000000139387824 */ /* 0x000fce00078e0204 */
.L_x_98:
[----:B------:R-:W-:Y:S05]  /*2800*/  @!P0 BRA `(.L_x_41) ;  /* 0x0000000000d08947 */ /* 0x000fea0003800000 */
.L_x_49:
[----:B------:R-:W-:-:S05]  /*2810*/  IMAD.WIDE R2, R49, 0x8, R50 ;  /* 0x0000000831027825 */ /* 0x000fca00078e0232 */
[----:B------:R-:W2:Y:S01]  /*2820*/  LD.E.64.STRONG.GPU R44, desc[UR8][R2.64+-0x100] ;  /* 0xffff0008022c7980 */ /* 0x000ea2000c10fb00 */
[----:B------:R-:W-:Y:S05]  /*2830*/  YIELD ;  /* 0x0000000000007946 */ /* 0x000fea0003800000 */
[----:B------:R-:W-:Y:S01]  /*2840*/  UMOV UR5, 0xffffffff ;  /* 0xffffffff00057882 */ /* 0x000fe20000000000 */
[----:B--2---:R-:W-:Y:S02]  /*2850*/  ISETP.NE.AND P0, PT, R44, 0x63, PT ;  /* 0x000000632c00780c */ /* 0x004fe40003f05270 */
[----:B------:R-:W-:Y:S11]  /*2860*/  BRA.DIV UR5, `(.L_x_42) ;  /* 0x0000001605bc7947 */ /* 0x000ff6000b800000 */
[----:B------:R-:W-:-:S13]  /*2870*/  VOTE.ANY P0, !P0 ;  /* 0x0000000000ff7806 */ /* 0x000fda0004000100 */
.L_x_101:
[----:B------:R-:W-:Y:S05]  /*2880*/  @!P0 BRA `(.L_x_43) ;  /* 0x0000000000308947 */ /* 0x000fea0003800000 */
.L_x_47:
[----:B------:R-:W-:Y:S05]  /*2890*/  YIELD ;  /* 0x0000000000007946 */ /* 0x000fea0003800000 */
[----:B------:R-:W-:Y:S05]  /*28a0*/  @P1 BRA `(.L_x_44) ;  /* 0x0000000000081947 */ /* 0x000fea0003800000 */
[----:B------:R0:W-:Y:S06]  /*28b0*/  MEMBAR.SC.CTA ;  /* 0x0000000000007992 */ /* 0x0001ec0000000000 */
[----:B0-----:R-:W-:Y:S05]  /*28c0*/  BRA `(.L_x_45) ;  /* 0x0000000000087947 */ /* 0x001fea0003800000 */
.L_x_44:
[----:B------:R-:W-:Y:S05]  /*28d0*/  NANOSLEEP 0x15e ;  /* 0x0000015e0000795d */ /* 0x000fea0003800000 */
[----:B------:R-:W-:Y:S01]  /*28e0*/  NOP ;  /* 0x0000000000007918 */ /* 0x000fe20000000000 */
.L_x_45:
[----:B------:R-:W2:Y:S01]  /*28f0*/  LD.E.64.STRONG.GPU R44, desc[UR8][R2.64+-0x100] ;  /* 0xffff0008022c7980 */ /* 0x000ea2000c10fb00 */
[----:B------:R-:W-:Y:S01]  /*2900*/  UMOV UR5, 0xffffffff ;  /* 0xffffffff00057882 */ /* 0x000fe20000000000 */
[----:B--2---:R-:W-:Y:S02]  /*2910*/  ISETP.NE.AND P0, PT, R44, 0x63, PT ;  /* 0x000000632c00780c */ /* 0x004fe40003f05270 */
[----:B------:R-:W-:Y:S11]  /*2920*/  BRA.DIV UR5, `(.L_x_46) ;  /* 0x0000001605ac7947 */ /* 0x000ff6000b800000 */
[----:B------:R-:W-:-:S13]  /*2930*/  VOTE.ANY P0, !P0 ;  /* 0x0000000000ff7806 */ /* 0x000fda0004000100 */
.L_x_104:
[----:B------:R-:W-:Y:S05]  /*2940*/  @P0 BRA `(.L_x_47) ;  /* 0xfffffffc00d00947 */ /* 0x000fea000383ffff */
.L_x_43:
        /* <DEDUP_REMOVED lines=31> */
.L_x_113:
[----:B------:R-:W-:Y:S05]  /*2b40*/  @P0 BRA `(.L_x_49) ;  /* 0xfffffffc00300947 */ /* 0x000fea000383ffff */
.L_x_41:
[----:B------:R-:W-:Y:S01]  /*2b50*/  ISETP.NE.AND P0, PT, R47, RZ, PT ;  /* 0x000000ff2f00720c */ /* 0x000fe20003f05270 */
[----:B------:R-:W0:Y:S01]  /*2b60*/  @!P2 S2R R3, SR_CgaCtaId ;  /* 0x000000000003a919 */ /* 0x000e220000008800 */
[----:B------:R-:W-:Y:S01]  /*2b70*/  @!P2 MOV R0, 0x400 ;  /* 0x000004000000a802 */ /* 0x000fe20000000f00 */
[----:B------:R-:W-:Y:S02]  /*2b80*/  @!P2 IMAD.IADD R43, R43, 0x1, R56 ;  /* 0x000000012b2ba824 */ /* 0x000fe400078e0238 */
[----:B------:R-:W-:-:S05]  /*2b90*/  @!P2 IMAD.MOV.U32 R42, RZ, RZ, 0x65 ;  /* 0x00000065ff2aa424 */ /* 0x000fca00078e00ff */
[----:B------:R1:W-:Y:S03]  /*2ba0*/  @!P2 ST.E.64.STRONG.GPU desc[UR8][R6.64+0x100], R42 ;  /* 0x0001002a0600a985 */ /* 0x0003e6000c10fb08 */
[----:B------:R-:W-:Y:S01]  /*2bb0*/  @!P0 MOV R2, 0x400 ;  /* 0x0000040000028802 */ /* 0x000fe20000000f00 */
[----:B------:R-:W2:Y:S01]  /*2bc0*/  @!P0 S2R R5, SR_CgaCtaId ;  /* 0x0000000000058919 */ /* 0x000ea20000008800 */
[----:B0-----:R-:W-:Y:S01]  /*2bd0*/  @!P2 LEA R0, R3, R0, 0x18 ;  /* 0x000000000300a211 */ /* 0x001fe200078ec0ff */
[----:B------:R-:W-:Y:S02]  /*2be0*/  IMAD.MOV.U32 R3, RZ, RZ, R48 ;  /* 0x000000ffff037224 */ /* 0x000fe400078e0030 */
[----:B------:R-:W-:Y:S02]  /*2bf0*/  @!P0 IMAD.MOV.U32 R3, RZ, RZ, R56 ;  /* 0x000000ffff038224 */ /* 0x000fe400078e0038 */
[----:B------:R1:W-:Y:S04]  /*2c00*/  @!P2 STS [R0+0x28], R43 ;  /* 0x0000282b0000a388 */ /* 0x0003e80000000800 */
[----:B------:R1:W-:Y:S01]  /*2c10*/  @!P2 STS [R0+0x24], R56 ;  /* 0x000024380000a388 */ /* 0x0003e20000000800 */
[----:B--2---:R-:W-:-:S05]  /*2c20*/  @!P0 LEA R5, R5, R2, 0x18 ;  /* 0x0000000205058211 */ /* 0x004fca00078ec0ff */
[----:B------:R1:W-:Y:S02]  /*2c30*/  @!P0 STS [R5+0x14], R56 ;  /* 0x0000143805008388 */ /* 0x0003e40000000800 */
.L_x_31:
[----:B------:R-:W-:Y:S05]  /*2c40*/  WARPSYNC.ALL ;  /* 0x0000000000007948 */ /* 0x000fea0003800000 */
[----:B------:R-:W0:Y:S08]  /*2c50*/  S2UR UR5, SR_CgaCtaId ;  /* 0x00000000000579c3 */ /* 0x000e300000008800 */
[----:B------:R-:W-:Y:S01]  /*2c60*/  BAR.SYNC.DEFER_BLOCKING 0x0 ;  /* 0x0000000000007b1d */ /* 0x000fe20000010000 */
[----:B------:R-:W-:-:S05]  /*2c70*/  ISETP.NE.AND P0, PT, R9, RZ, PT ;  /* 0x000000ff0900720c */ /* 0x000fca0003f05270 */
[----:B------:R-:W-:Y:S02]  /*2c80*/  UMOV UR4, 0x400 ;  /* 0x0000040000047882 */ /* 0x000fe40000000000 */
[----:B0-----:R-:W-:-:S09]  /*2c90*/  ULEA UR4, UR5, UR4, 0x18 ;  /* 0x0000000405047291 */ /* 0x001fd2000f8ec0ff */
[----:B-1----:R-:W0:Y:S04]  /*2ca0*/  LDS R0, [UR4+0x14] ;  /* 0x00001404ff007984 */ /* 0x002e280008000800 */
[----:B------:R-:W1:Y:S01]  /*2cb0*/  LDS R5, [UR4+0x28] ;  /* 0x00002804ff057984 */ /* 0x000e620008000800 */
[----:B0-----:R-:W-:Y:S02]  /*2cc0*/  SEL R0, R0, RZ, P0 ;  /* 0x000000ff00007207 */ /* 0x001fe40000000000 */
[----:B-1----:R-:W-:-:S03]  /*2cd0*/  IADD3 R8, PT, PT, R8, -0x80, R5 ;  /* 0xffffff8008087810 */ /* 0x002fc60007ffe005 */
        /* <DEDUP_REMOVED lines=11> */
.L_x_50:
        /* <DEDUP_REMOVED lines=19> */
[----:B------:R1:W-:Y:S02]  /*2ec0*/  STG.E.64 desc[UR8][R2.64+0x78], R40 ;  /* 0x0000782802007986 */ /* 0x0003e4000c101b08 */
.L_x_27:
[----:B------:R-:W-:Y:S05]  /*2ed0*/  BSYNC.RECONVERGENT B0 ;  /* 0x0000000000007941 */ /* 0x000fea0003800200 */
.L_x_23:
[----:B------:R-:W2:Y:S02]  /*2ee0*/  S2R R0, SR_TID.X ;  /* 0x0000000000007919 */ /* 0x000ea40000002100 */
[----:B--2---:R-:W-:-:S13]  /*2ef0*/  ISETP.NE.AND P0, PT, R0, RZ, PT ;  /* 0x000000ff0000720c */ /* 0x004fda0003f05270 */
[----:B------:R-:W-:Y:S05]  /*2f00*/  @P0 EXIT ;  /* 0x000000000000094d */ /* 0x000fea0003800000 */
[----:B------:R-:W2:Y:S02]  /*2f10*/  LDCU.U8 UR4, c[0x0][0x3b9] ;  /* 0x00007720ff0477ac */ /* 0x000ea40008000000 */
[----:B--2---:R-:W-:-:S09]  /*2f20*/  UISETP.NE.AND UP0, UPT, UR4, URZ, UPT ;  /* 0x000000ff0400728c */ /* 0x004fd2000bf05270 */
[----:B------:R-:W-:Y:S05]  /*2f30*/  BRA.U !UP0, `(.L_x_51) ;  /* 0x00000001082c7547 */ /* 0x000fea000b800000 */
[----:B------:R-:W2:Y:S01]  /*2f40*/  LDCU.U8 UR4, c[0x0][0x3b8] ;  /* 0x00007700ff0477ac */ /* 0x000ea20008000000 */
[----:B0-----:R-:W0:Y:S01]  /*2f50*/  LDC.64 R4, c[0x0][0x398] ;  /* 0x0000e600ff047b82 */ /* 0x001e220000000a00 */
[----:B-1---5:R-:W-:Y:S01]  /*2f60*/  CS2R R2, SRZ ;  /* 0x0000000000027805 */ /* 0x022fe2000001ff00 */
[----:B--2---:R-:W-:-:S09]  /*2f70*/  UISETP.NE.AND UP0, UPT, UR4, URZ, UPT ;  /* 0x000000ff0400728c */ /* 0x004fd2000bf05270 */
[----:B------:R-:W-:Y:S05]  /*2f80*/  BRA.U UP0, `(.L_x_52) ;  /* 0x0000000100087547 */ /* 0x000fea000b800000 */
[----:B------:R-:W1:Y:S02]  /*2f90*/  LDC.64 R2, c[0x0][0x3d0] ;  /* 0x0000f400ff027b82 */ /* 0x000e640000000a00 */
[----:B-1----:R-:W5:Y:S02]  /*2fa0*/  LDG.E.64 R2, desc[UR8][R2.64] ;  /* 0x0000000802027981 */ /* 0x002f64000c1e1b00 */
.L_x_52:
[----:B-----5:R-:W-:-:S04]  /*2fb0*/  IADD3 R2, P0, PT, R8, R2, RZ ;  /* 0x0000000208027210 */ /* 0x020fc80007f1e0ff */
[----:B------:R-:W-:-:S05]  /*2fc0*/  LEA.HI.X.SX32 R3, R8, R3, 0x1, P0 ;  /* 0x0000000308037211 */ /* 0x000fca00000f0eff */
[----:B0-----:R-:W-:Y:S01]  /*2fd0*/  STG.E.64 desc[UR8][R4.64], R2 ;  /* 0x0000000204007986 */ /* 0x001fe2000c101b08 */
[----:B------:R-:W-:Y:S05]  /*2fe0*/  EXIT ;  /* 0x000000000000794d */ /* 0x000fea0003800000 */
.L_x_51:
[----:B------:R-:W2:Y:S01]  /*2ff0*/  LDCU.U8 UR4, c[0x0][0x3b8] ;  /* 0x00007700ff0477ac */ /* 0x000ea20008000000 */
[----:B0-----:R-:W0:Y:S01]  /*3000*/  LDC.64 R4, c[0x0][0x3d8] ;  /* 0x0000f600ff047b82 */ /* 0x001e220000000a00 */
[----:B-1---5:R-:W-:Y:S01]  /*3010*/  CS2R R2, SRZ ;  /* 0x0000000000027805 */ /* 0x022fe2000001ff00 */
[----:B--2---:R-:W-:-:S09]  /*3020*/  UISETP.NE.AND UP0, UPT, UR4, URZ, UPT ;  /* 0x000000ff0400728c */ /* 0x004fd2000bf05270 */
[----:B------:R-:W-:Y:S05]  /*3030*/  BRA.U UP0, `(.L_x_53) ;  /* 0x0000000100087547 */ /* 0x000fea000b800000 */
[----:B------:R-:W1:Y:S02]  /*3040*/  LDC.64 R2, c[0x0][0x3d0] ;  /* 0x0000f400ff027b82 */ /* 0x000e640000000a00 */
[----:B-1----:R-:W5:Y:S02]  /*3050*/  LDG.E.64 R2, desc[UR8][R2.64] ;  /* 0x0000000802027981 */ /* 0x002f64000c1e1b00 */
.L_x_53:
[----:B-----5:R-:W-:-:S04]  /*3060*/  IADD3 R2, P0, PT, R8, R2, RZ ;  /* 0x0000000208027210 */ /* 0x020fc80007f1e0ff */
[----:B------:R-:W-:-:S05]  /*3070*/  LEA.HI.X.SX32 R3, R8, R3, 0x1, P0 ;  /* 0x0000000308037211 */ /* 0x000fca00000f0eff */
[----:B0-----:R-:W-:Y:S01]  /*3080*/  STG.E.64 desc[UR8][R4.64], R2 ;  /* 0x0000000204007986 */ /* 0x001fe2000c101b08 */
[----:B------:R-:W-:Y:S05]  /*3090*/  EXIT ;  /* 0x000000000000794d */ /* 0x000fea0003800000 */
.L_x_6:
[----:B------:R-:W-:Y:S01]  /*30a0*/  BSSY B0, `(.L_x_54) ;  /* 0x0000006000007945 */ /* 0x000fe20003800000 */
[----:B------:R-:W-:Y:S01]  /*30b0*/  PLOP3.LUT P0, PT, P0, PT, PT, 0x8, 0x80 ;  /* 0x000000000080781c */ /* 0x000fe2000070e170 */
[----:B------:R-:W-:-:S12]  /*30c0*/  IMAD.MOV.U32 R0, RZ, RZ, -0x1 ;  /* 0xffffffffff007424 */ /* 0x000fd800078e00ff */
[----:B-----5:R-:W-:Y:S05]  /*30d0*/  WARPSYNC.COLLECTIVE R0, `(.L_x_55) ;  /* 0x0000000000087348 */ /* 0x020fea0003c00000 */
[----:B------:R-:W-:Y:S01]  /*30e0*/  VOTE.ANY P0, P0 ;  /* 0x0000000000ff7806 */ /* 0x000fe20000000100 */
[----:B-----5:R-:W-:-:S12]  /*30f0*/  ENDCOLLECTIVE ;  /* 0x000000000000791b */ /* 0x020fd80003800000 */
.L_x_55:
[----:B------:R-:W-:Y:S05]  /*3100*/  BSYNC B0 ;  /* 0x0000000000007941 */ /* 0x000fea0003800000 */
.L_x_54:
[----:B------:R-:W-:Y:S05]  /*3110*/  BRA `(.L_x_56) ;  /* 0xffffffd800f47947 */ /* 0x000fea000383ffff */
.L_x_10:
[----:B------:R-:W-:Y:S01]  /*3120*/  BSSY B0, `(.L_x_57) ;  /* 0x0000006000007945 */ /* 0x000fe20003800000 */
[----:B------:R-:W-:Y:S01]  /*3130*/  PLOP3.LUT P0, PT, P0, PT, PT, 0x8, 0x80 ;  /* 0x000000000080781c */ /* 0x000fe2000070e170 */
[----:B------:R-:W-:-:S12]  /*3140*/  IMAD.MOV.U32 R0, RZ, RZ, -0x1 ;  /* 0xffffffffff007424 */ /* 0x000fd800078e00ff */
[----:B-----5:R-:W-:Y:S05]  /*3150*/  WARPSYNC.COLLECTIVE R0, `(.L_x_58) ;  /* 0x0000000000087348 */ /* 0x020fea0003c00000 */
[----:B------:R-:W-:Y:S01]  /*3160*/  VOTE.ANY P0, P0 ;  /* 0x0000000000ff7806 */ /* 0x000fe20000000100 */
[----:B-----5:R-:W-:-:S12]  /*3170*/  ENDCOLLECTIVE ;  /* 0x000000000000791b */ /* 0x020fd80003800000 */
.L_x_58:
[----:B------:R-:W-:Y:S05]  /*3180*/  BSYNC B0 ;  /* 0x0000000000007941 */ /* 0x000fea0003800000 */
.L_x_57:
[----:B------:R-:W-:Y:S05]  /*3190*/  BRA `(.L_x_59) ;  /* 0xffffffdc00047947 */ /* 0x000fea000383ffff */
.L_x_12:
[----:B------:R-:W0:Y:S01]  /*31a0*/  S2R R40, SR_GEMASK ;  /* 0x0000000000287919 */ /* 0x000e220000003c00 */
[----:B------:R-:W-:Y:S01]  /*31b0*/  BSSY B0, `(.L_x_60) ;  /* 0x0000006000007945 */ /* 0x000fe20003800000 */
[----:B------:R-:W-:Y:S01]  /*31c0*/  PLOP3.LUT P0, PT, P0, PT, PT, 0x8, 0x80 ;  /* 0x000000000080781c */ /* 0x000fe2000070e170 */
[----:B------:R-:W-:-:S12]  /*31d0*/  IMAD.MOV.U32 R0, RZ, RZ, -0x1 ;  /* 0xffffffffff007424 */ /* 0x000fd800078e00ff */
[----:B0----5:R-:W-:Y:S05]  /*31e0*/  WARPSYNC.COLLECTIVE R0, `(.L_x_61) ;  /* 0x0000000000087348 */ /* 0x021fea0003c00000 */
[----:B------:R-:W-:Y:S01]  /*31f0*/  VOTE.ANY R0, PT, P0 ;  /* 0x0000000000007806 */ /* 0x000fe200000e0100 */
[----:B0----5:R-:W-:Y:S06]  /*3200*/  ENDCOLLECTIVE ;  /* 0x000000000000791b */ /* 0x021fec0003800000 */
.L_x_61:
[----:B------:R-:W-:Y:S05]  /*3210*/  BSYNC B0 ;  /* 0x0000000000007941 */ /* 0x000fea0003800000 */
.L_x_60:
[----:B------:R-:W-:Y:S01]  /*3220*/  LOP3.LUT R0, R0, 0x80000000, R40, 0xec, !PT ;  /* 0x8000000000007812 */ /* 0x000fe200078eec28 */
[----:B------:R-:W-:Y:S02]  /*3230*/  IMAD.MOV.U32 R5, RZ, RZ, R47 ;  /* 0x000000ffff057224 */ /* 0x000fe400078e002f */
[----:B------:R-:W-:Y:S02]  /*3240*/  VIADD R52, R44, 0x4 ;  /* 0x000000042c347836 */ /* 0x000fe40000000000 */
[----:B------:R-:W-:Y:S02]  /*3250*/  VIADD R3, R0, 0xffffffff ;  /* 0xffffffff00037836 */ /* 0x000fe40000000000 */
[C---:B------:R-:W-:Y:S02]  /*3260*/  VIADD R53, R44.reuse, 0x8 ;  /* 0x000000082c357836 */ /* 0x040fe40000000000 */
[----:B------:R-:W-:Y:S01]  /*3270*/  VIADD R54, R44, 0x10 ;  /* 0x000000102c367836 */ /* 0x000fe20000000000 */
[----:B------:R-:W-:Y:S01]  /*3280*/  LOP3.LUT R49, R0, R3, RZ, 0xc, !PT ;  /* 0x0000000300317212 */ /* 0x000fe200078e0cff */
[----:B------:R-:W-:-:S02]  /*3290*/  IMAD.MOV.U32 R3, RZ, RZ, 0x1 ;  /* 0x00000001ff037424 */ /* 0x000fc400078e00ff */
[----:B------:R-:W-:Y:S01]  /*32a0*/  IMAD.MOV.U32 R0, RZ, RZ, -0x1 ;  /* 0xffffffffff007424 */ /* 0x000fe200078e00ff */
[----:B------:R0:W1:Y:S02]  /*32b0*/  POPC R2, R49 ;  /* 0x0000003100027309 */ /* 0x0000640000000000 */
[----:B0-----:R-:W-:-:S07]  /*32c0*/  VIADD R49, R44, 0x2 ;  /* 0x000000022c317836 */ /* 0x001fce0000000000 */
[----:B-1----:R-:W-:Y:S05]  /*32d0*/  WARPSYNC.COLLECTIVE R0, `(.L_x_62) ;  /* 0x0000000000087348 */ /* 0x002fea0003c00000 */
[----:B-1----:R0:W1:Y:S02]  /*32e0*/  SHFL.DOWN P0, R4, R5, R3, R2 ;  /* 0x0800000305047389 */ /* 0x0020640000000002 */
[----:B01----:R-:W-:Y:S05]  /*32f0*/  ENDCOLLECTIVE ;  /* 0x000000000000791b */ /* 0x003fea0003800000 */
.L_x_62:
[-C--:B------:R-:W-:Y:S01]  /*3300*/  ISETP.GT.AND P2, PT, R54, R2.reuse, PT ;  /* 0x000000023600720c */ /* 0x080fe20003f44270 */
[----:B------:R-:W-:Y:S01]  /*3310*/  IMAD.MOV.U32 R3, RZ, RZ, 0x2 ;  /* 0x00000002ff037424 */ /* 0x000fe200078e00ff */
[----:B------:R-:W-:-:S04]  /*3320*/  ISETP.GE.AND P0, PT, R44, R2, PT ;  /* 0x000000022c00720c */ /* 0x000fc80003f06270 */
[----:B------:R-:W-:-:S05]  /*3330*/  SEL R4, R4, RZ, !P0 ;  /* 0x000000ff04047207 */ /* 0x000fca0004000000 */
[----:B------:R-:W-:-:S04]  /*3340*/  IMAD.IADD R51, R4, 0x1, R47 ;  /* 0x0000000104337824 */ /* 0x000fc800078e022f */
[----:B------:R-:W-:-:S07]  /*3350*/  IMAD.MOV.U32 R5, RZ, RZ, R51 ;  /* 0x000000ffff057224 */ /* 0x000fce00078e0033 */
[----:B------:R-:W-:Y:S05]  /*3360*/  WARPSYNC.COLLECTIVE R0, `(.L_x_63) ;  /* 0x0000000000087348 */ /* 0x000fea0003c00000 */
[----:B------:R0:W1:Y:S02]  /*3370*/  SHFL.DOWN P0, R4, R5, R3, R2 ;  /* 0x0800000305047389 */ /* 0x0000640000000002 */
[----:B01----:R-:W-:Y:S05]  /*3380*/  ENDCOLLECTIVE ;  /* 0x000000000000791b */ /* 0x003fea0003800000 */
.L_x_63:
[----:B------:R-:W-:Y:S01]  /*3390*/  IMAD.MOV.U32 R3, RZ, RZ, 0x4 ;  /* 0x00000004ff037424 */ /* 0x000fe200078e00ff */
[----:B------:R-:W-:-:S04]  /*33a0*/  ISETP.GT.AND P0, PT, R49, R2, PT ;  /* 0x000000023100720c */ /* 0x000fc80003f04270 */
[----:B------:R-:W-:-:S05]  /*33b0*/  SEL R4, R4, RZ, !P0 ;  /* 0x000000ff04047207 */ /* 0x000fca0004000000 */
[----:B------:R-:W-:Y:S02]  /*33c0*/  IMAD.IADD R55, R51, 0x1, R4 ;  /* 0x0000000133377824 */ /* 0x000fe400078e0204 */
[----:B------:R-:W0:Y:S02]  /*33d0*/  LDC.64 R50, c[0x0][0x3a0] ;  /* 0x0000e800ff327b82 */ /* 0x000e240000000a00 */
[----:B------:R-:W-:-:S07]  /*33e0*/  IMAD.MOV.U32 R5, RZ, RZ, R55 ;  /* 0x000000ffff057224 */ /* 0x000fce00078e0037 */
[----:B0-----:R-:W-:Y:S05]  /*33f0*/  WARPSYNC.COLLECTIVE R0, `(.L_x_64) ;  /* 0x0000000000087348 */ /* 0x001fea0003c00000 */
[----:B------:R1:W2:Y:S02]  /*3400*/  SHFL.DOWN P0, R4, R5, R3, R2 ;  /* 0x0800000305047389 */ /* 0x0002a40000000002 */
[----:B012---:R-:W-:Y:S05]  /*3410*/  ENDCOLLECTIVE ;  /* 0x000000000000791b */ /* 0x007fea0003800000 */
.L_x_64:
[----:B------:R-:W-:Y:S01]  /*3420*/  IMAD.MOV.U32 R3, RZ, RZ, 0x8 ;  /* 0x00000008ff037424 */ /* 0x000fe200078e00ff */
[----:B------:R-:W-:-:S05]  /*3430*/  IADD3 R50, P3, PT, R50, 0x100, RZ ;  /* 0x0000010032327810 */ /* 0x000fca0007f7e0ff */
[----:B------:R-:W-:Y:S01]  /*3440*/  IMAD.X R51, RZ, RZ, R51, P3 ;  /* 0x000000ffff337224 */ /* 0x000fe200018e0633 */
[----:B------:R-:W-:-:S04]  /*3450*/  ISETP.GT.AND P0, PT, R52, R2, PT ;  /* 0x000000023400720c */ /* 0x000fc80003f04270 */
[----:B------:R-:W-:-:S05]  /*3460*/  SEL R4, R4, RZ, !P0 ;  /* 0x000000ff04047207 */ /* 0x000fca0004000000 */
[----:B------:R-:W-:-:S04]  /*3470*/  IMAD.IADD R47, R55, 0x1, R4 ;  /* 0x00000001372f7824 */ /* 0x000fc800078e0204 */
[----:B------:R-:W-:-:S07]  /*3480*/  IMAD.MOV.U32 R5, RZ, RZ, R47 ;  /* 0x000000ffff057224 */ /* 0x000fce00078e002f */
[----:B------:R-:W-:Y:S05]  /*3490*/  WARPSYNC.COLLECTIVE R0, `(.L_x_65) ;  /* 0x0000000000087348 */ /* 0x000fea0003c00000 */
[----:B------:R0:W1:Y:S02]  /*34a0*/  SHFL.DOWN P0, R4, R5, R3, R2 ;  /* 0x0800000305047389 */ /* 0x0000640000000002 */
[----:B01----:R-:W-:Y:S05]  /*34b0*/  ENDCOLLECTIVE ;  /* 0x000000000000791b */ /* 0x003fea0003800000 */
.L_x_65:
[----:B------:R-:W-:Y:S01]  /*34c0*/  IMAD.MOV.U32 R3, RZ, RZ, 0x10 ;  /* 0x00000010ff037424 */ /* 0x000fe200078e00ff */
[----:B------:R-:W-:-:S04]  /*34d0*/  ISETP.GT.AND P0, PT, R53, R2, PT ;  /* 0x000000023500720c */ /* 0x000fc80003f04270 */
[----:B------:R-:W-:-:S05]  /*34e0*/  SEL R4, R4, RZ, !P0 ;  /* 0x000000ff04047207 */ /* 0x000fca0004000000 */
[----:B------:R-:W-:-:S04]  /*34f0*/  IMAD.IADD R57, R47, 0x1, R4 ;  /* 0x000000012f397824 */ /* 0x000fc800078e0204 */
[----:B------:R-:W-:-:S07]  /*3500*/  IMAD.MOV.U32 R5, RZ, RZ, R57 ;  /* 0x000000ffff057224 */ /* 0x000fce00078e0039 */
[----:B------:R-:W-:Y:S05]  /*3510*/  WARPSYNC.COLLECTIVE R0, `(.L_x_66) ;  /* 0x0000000000087348 */ /* 0x000fea0003c00000 */
[----:B------:R0:W1:Y:S02]  /*3520*/  SHFL.DOWN P0, R4, R5, R3, R2 ;  /* 0x0800000305047389 */ /* 0x0000640000000002 */
[----:B01----:R-:W-:Y:S05]  /*3530*/  ENDCOLLECTIVE ;  /* 0x000000000000791b */ /* 0x003fea0003800000 */
.L_x_66:
[----:B------:R-:W-:Y:S02]  /*3540*/  ISETP.NE.AND P0, PT, R46, 0x65, PT ;  /* 0x000000652e00780c */ /* 0x000fe40003f05270 */
[----:B------:R-:W-:-:S05]  /*3550*/  SEL R4, R4, RZ, !P2 ;  /* 0x000000ff04047207 */ /* 0x000fca0005000000 */
[----:B------:R-:W-:-:S07]  /*3560*/  IMAD.IADD R56, R57, 0x1, R4 ;  /* 0x0000000139387824 */ /* 0x000fce00078e0204 */
[----:B------:R-:W-:Y:S05]  /*3570*/  WARPSYNC.COLLECTIVE R0, `(.L_x_67) ;  /* 0x0000000000087348 */ /* 0x000fea0003c00000 */
[----:B------:R-:W-:Y:S01]  /*3580*/  VOTE.ALL P0, P0 ;  /* 0x0000000000ff7806 */ /* 0x000fe20000000000 */
[----:B------:R-:W-:-:S12]  /*3590*/  ENDCOLLECTIVE ;  /* 0x000000000000791b */ /* 0x000fd80003800000 */
.L_x_67:
[----:B------:R-:W-:Y:S05]  /*35a0*/  BRA `(.L_x_68) ;  /* 0xffffffd8009c7947 */ /* 0x000fea000383ffff */
.L_x_14:
[----:B------:R-:W-:Y:S01]  /*35b0*/  BSSY B0, `(.L_x_69) ;  /* 0x0000006000007945 */ /* 0x000fe20003800000 */
[----:B------:R-:W-:Y:S01]  /*35c0*/  PLOP3.LUT P0, PT, P0, PT, PT, 0x8, 0x80 ;  /* 0x000000000080781c */ /* 0x000fe2000070e170 */
[----:B------:R-:W-:-:S12]  /*35d0*/  IMAD.MOV.U32 R0, RZ, RZ, -0x1 ;  /* 0xffffffffff007424 */ /* 0x000fd800078e00ff */
[----:B-----5:R-:W-:Y:S05]  /*35e0*/  WARPSYNC.COLLECTIVE R0, `(.L_x_70) ;  /* 0x0000000000087348 */ /* 0x020fea0003c00000 */
[----:B------:R-:W-:Y:S01]  /*35f0*/  VOTE.ANY P0, P0 ;  /* 0x0000000000ff7806 */ /* 0x000fe20000000100 */
[----:B-----5:R-:W-:-:S12]  /*3600*/  ENDCOLLECTIVE ;  /* 0x000000000000791b */ /* 0x020fd80003800000 */
.L_x_70:
[----:B------:R-:W-:Y:S05]  /*3610*/  BSYNC B0 ;  /* 0x0000000000007941 */ /* 0x000fea0003800000 */
.L_x_69:
[----:B------:R-:W-:Y:S05]  /*3620*/  BRA `(.L_x_71) ;  /* 0xffffffd8009c7947 */ /* 0x000fea000383ffff */
.L_x_18:
[----:B------:R-:W-:Y:S01]  /*3630*/  BSSY B0, `(.L_x_72) ;  /* 0x0000006000007945 */ /* 0x000fe20003800000 */
[----:B------:R-:W-:Y:S01]  /*3640*/  PLOP3.LUT P0, PT, P0, PT, PT, 0x8, 0x80 ;  /* 0x000000000080781c */ /* 0x000fe2000070e170 */
[----:B------:R-:W-:-:S12]  /*3650*/  IMAD.MOV.U32 R0, RZ, RZ, -0x1 ;  /* 0xffffffffff007424 */ /* 0x000fd800078e00ff */
[----:B-----5:R-:W-:Y:S05]  /*3660*/  WARPSYNC.COLLECTIVE R0, `(.L_x_73) ;  /* 0x0000000000087348 */ /* 0x020fea0003c00000 */
[----:B------:R-:W-:Y:S01]  /*3670*/  VOTE.ANY P0, P0 ;  /* 0x0000000000ff7806 */ /* 0x000fe20000000100 */
[----:B-----5:R-:W-:-:S12]  /*3680*/  ENDCOLLECTIVE ;  /* 0x000000000000791b */ /* 0x020fd80003800000 */
.L_x_73:
[----:B------:R-:W-:Y:S05]  /*3690*/  BSYNC B0 ;  /* 0x0000000000007941 */ /* 0x000fea0003800000 */
.L_x_72:
[----:B------:R-:W-:Y:S05]  /*36a0*/  BRA `(.L_x_74) ;  /* 0xffffffd800ac7947 */ /* 0x000fea000383ffff */
.L_x_20:
[----:B------:R-:W-:Y:S01]  /*36b0*/  BSSY B0, `(.L_x_75) ;  /* 0x0000006000007945 */ /* 0x000fe20003800000 */
[----:B------:R-:W-:Y:S01]  /*36c0*/  PLOP3.LUT P0, PT, P0, PT, PT, 0x8, 0x80 ;  /* 0x000000000080781c */ /* 0x000fe2000070e170 */
[----:B------:R-:W-:-:S12]  /*36d0*/  IMAD.MOV.U32 R0, RZ, RZ, -0x1 ;  /* 0xffffffffff007424 */ /* 0x000fd800078e00ff */
[----:B-----5:R-:W-:Y:S05]  /*36e0*/  WARPSYNC.COLLECTIVE R0, `(.L_x_76) ;  /* 0x0000000000087348 */ /* 0x020fea0003c00000 */
[----:B------:R-:W-:Y:S01]  /*36f0*/  VOTE.ANY R0, PT, P0 ;  /* 0x0000000000007806 */ /* 0x000fe200000e0100 */
[----:B-----5:R-:W-:Y:S06]  /*3700*/  ENDCOLLECTIVE ;  /* 0x000000000000791b */ /* 0x020fec0003800000 */
.L_x_76:
[----:B------:R-:W-:Y:S05]  /*3710*/  BSYNC B0 ;  /* 0x0000000000007941 */ /* 0x000fea0003800000 */
.L_x_75:
[----:B------:R-:W-:Y:S01]  /*3720*/  LOP3.LUT R0, R0, 0x80000000, R40, 0xec, !PT ;  /* 0x8000000000007812 */ /* 0x000fe200078eec28 */
[----:B------:R-:W-:Y:S02]  /*3730*/  IMAD.MOV.U32 R5, RZ, RZ, R47 ;  /* 0x000000ffff057224 */ /* 0x000fe400078e002f */
[----:B------:R-:W-:Y:S02]  /*3740*/  VIADD R48, R48, 0xffffffe0 ;  /* 0xffffffe030307836 */ /* 0x000fe40000000000 */
[----:B------:R-:W-:-:S05]  /*3750*/  VIADD R3, R0, 0xffffffff ;  /* 0xffffffff00037836 */ /* 0x000fca0000000000 */
[----:B------:R-:W-:Y:S01]  /*3760*/  LOP3.LUT R57, R0, R3, RZ, 0xc, !PT ;  /* 0x0000000300397212 */ /* 0x000fe200078e0cff */
[----:B------:R-:W-:Y:S02]  /*3770*/  IMAD.MOV.U32 R3, RZ, RZ, 0x1 ;  /* 0x00000001ff037424 */ /* 0x000fe400078e00ff */
[----:B------:R-:W-:Y:S01]  /*3780*/  IMAD.MOV.U32 R0, RZ, RZ, -0x1 ;  /* 0xffffffffff007424 */ /* 0x000fe200078e00ff */
[----:B------:R0:W1:Y:S06]  /*3790*/  POPC R2, R57 ;  /* 0x0000003900027309 */ /* 0x00006c0000000000 */
[----:B01----:R-:W-:Y:S05]  /*37a0*/  WARPSYNC.COLLECTIVE R0, `(.L_x_77) ;  /* 0x0000000000087348 */ /* 0x003fea0003c00000 */
[----:B-1----:R1:W2:Y:S02]  /*37b0*/  SHFL.DOWN P0, R4, R5, R3, R2 ;  /* 0x0800000305047389 */ /* 0x0022a40000000002 */
[----:B012---:R-:W-:Y:S05]  /*37c0*/  ENDCOLLECTIVE ;  /* 0x000000000000791b */ /* 0x007fea0003800000 */
.L_x_77:
        /* <DEDUP_REMOVED lines=9> */
.L_x_78:
        /* <DEDUP_REMOVED lines=8> */
.L_x_79:
        /* <DEDUP_REMOVED lines=8> */
.L_x_80:
        /* <DEDUP_REMOVED lines=8> */
.L_x_81:
[----:B------:R-:W-:Y:S02]  /*39e0*/  ISETP.NE.AND P0, PT, R46, 0x65, PT ;  /* 0x000000652e00780c */ /* 0x000fe40003f05270 */
[----:B------:R-:W-:-:S04]  /*39f0*/  SEL R4, R4, RZ, !P2 ;  /* 0x000000ff04047207 */ /* 0x000fc80005000000 */
[----:B------:R-:W-:-:S07]  /*3a00*/  IADD3 R56, PT, PT, R55, R4, R56 ;  /* 0x0000000437387210 */ /* 0x000fce0007ffe038 */
[----:B------:R-:W-:Y:S05]  /*3a10*/  WARPSYNC.COLLECTIVE R0, `(.L_x_82) ;  /* 0x0000000000087348 */ /* 0x000fea0003c00000 */
[----:B------:R-:W-:Y:S01]  /*3a20*/  VOTE.ALL P0, P0 ;  /* 0x0000000000ff7806 */ /* 0x000fe20000000000 */
[----:B------:R-:W-:-:S12]  /*3a30*/  ENDCOLLECTIVE ;  /* 0x000000000000791b */ /* 0x000fd80003800000 */
.L_x_82:
[----:B------:R-:W-:Y:S05]  /*3a40*/  BRA `(.L_x_83) ;  /* 0xffffffd800447947 */ /* 0x000fea000383ffff */
.L_x_34:
[----:B------:R-:W-:Y:S01]  /*3a50*/  BSSY B1, `(.L_x_84) ;  /* 0x0000006000017945 */ /* 0x000fe20003800000 */
[----:B------:R-:W-:Y:S01]  /*3a60*/  PLOP3.LUT P0, PT, P0, PT, PT, 0x8, 0x80 ;  /* 0x000000000080781c */ /* 0x000fe2000070e170 */
[----:B------:R-:W-:-:S12]  /*3a70*/  IMAD.MOV.U32 R0, RZ, RZ, -0x1 ;  /* 0xffffffffff007424 */ /* 0x000fd800078e00ff */
[----:B-----5:R-:W-:Y:S05]  /*3a80*/  WARPSYNC.COLLECTIVE R0, `(.L_x_85) ;  /* 0x0000000000087348 */ /* 0x020fea0003c00000 */
[----:B------:R-:W-:Y:S01]  /*3a90*/  VOTE.ANY P0, P0 ;  /* 0x0000000000ff7806 */ /* 0x000fe20000000100 */
[----:B-----5:R-:W-:-:S12]  /*3aa0*/  ENDCOLLECTIVE ;  /* 0x000000000000791b */ /* 0x020fd80003800000 */
.L_x_85:
[----:B------:R-:W-:Y:S05]  /*3ab0*/  BSYNC B1 ;  /* 0x0000000000017941 */ /* 0x000fea0003800000 */
.L_x_84:
[----:B------:R-:W-:Y:S05]  /*3ac0*/  BRA `(.L_x_86) ;  /* 0xffffffe800807947 */ /* 0x000fea000383ffff */
.L_x_38:
[----:B------:R-:W-:Y:S01]  /*3ad0*/  BSSY B1, `(.L_x_87) ;  /* 0x0000006000017945 */ /* 0x000fe20003800000 */
[----:B------:R-:W-:Y:S01]  /*3ae0*/  PLOP3.LUT P0, PT, P0, PT, PT, 0x8, 0x80 ;  /* 0x000000000080781c */ /* 0x000fe2000070e170 */
[----:B------:R-:W-:-:S12]  /*3af0*/  IMAD.MOV.U32 R0, RZ, RZ, -0x1 ;  /* 0xffffffffff007424 */ /* 0x000fd800078e00ff */
[----:B-----5:R-:W-:Y:S05]  /*3b00*/  WARPSYNC.COLLECTIVE R0, `(.L_x_88) ;  /* 0x0000000000087348 */ /* 0x020fea0003c00000 */
[----:B------:R-:W-:Y:S01]  /*3b10*/  VOTE.ANY P0, P0 ;  /* 0x0000000000ff7806 */ /* 0x000fe20000000100 */
[----:B-----5:R-:W-:-:S12]  /*3b20*/  ENDCOLLECTIVE ;  /* 0x000000000000791b */ /* 0x020fd80003800000 */
.L_x_88:
[----:B------:R-:W-:Y:S05]  /*3b30*/  BSYNC B1 ;  /* 0x0000000000017941 */ /* 0x000fea0003800000 */
.L_x_87:
[----:B------:R-:W-:Y:S05]  /*3b40*/  BRA `(.L_x_89) ;  /* 0xffffffe800907947 */ /* 0x000fea000383ffff */
.L_x_40:
[----:B------:R-:W0:Y:S01]  /*3b50*/  S2R R42, SR_GEMASK ;  /* 0x00000000002a7919 */ /* 0x000e220000003c00 */
[----:B------:R-:W-:Y:S01]  /*3b60*/  BSSY B1, `(.L_x_90) ;  /* 0x0000006000017945 */ /* 0x000fe20003800000 */
[----:B------:R-:W-:Y:S01]  /*3b70*/  PLOP3.LUT P0, PT, P0, PT, PT, 0x8, 0x80 ;  /* 0x000000000080781c */ /* 0x000fe2000070e170 */
[----:B------:R-:W-:-:S12]  /*3b80*/  IMAD.MOV.U32 R0, RZ, RZ, -0x1 ;  /* 0xffffffffff007424 */ /* 0x000fd800078e00ff */
[----:B0----5:R-:W-:Y:S05]  /*3b90*/  WARPSYNC.COLLECTIVE R0, `(.L_x_91) ;  /* 0x0000000000087348 */ /* 0x021fea0003c00000 */
[----:B------:R-:W-:Y:S01]  /*3ba0*/  VOTE.ANY R0, PT, P0 ;  /* 0x0000000000007806 */ /* 0x000fe200000e0100 */
[----:B0----5:R-:W-:Y:S06]  /*3bb0*/  ENDCOLLECTIVE ;  /* 0x000000000000791b */ /* 0x021fec0003800000 */
.L_x_91:
[----:B------:R-:W-:Y:S05]  /*3bc0*/  BSYNC B1 ;  /* 0x0000000000017941 */ /* 0x000fea0003800000 */
.L_x_90:
[----:B------:R-:W-:Y:S01]  /*3bd0*/  LOP3.LUT R0, R0, 0x80000000, R42, 0xec, !PT ;  /* 0x8000000000007812 */ /* 0x000fe200078eec2a */
[----:B------:R-:W-:Y:S02]  /*3be0*/  IMAD.MOV.U32 R5, RZ, RZ, R45 ;  /* 0x000000ffff057224 */ /* 0x000fe400078e002d */
[C---:B------:R-:W-:Y:S02]  /*3bf0*/  VIADD R52, R47.reuse, 0x2 ;  /* 0x000000022f347836 */ /* 0x040fe40000000000 */
[C---:B------:R-:W-:Y:S02]  /*3c00*/  VIADD R3, R0.reuse, 0xffffffff ;  /* 0xffffffff00037836 */ /* 0x040fe40000000000 */
[C---:B------:R-:W-:Y:S02]  /*3c10*/  VIADD R53, R47.reuse, 0x4 ;  /* 0x000000042f357836 */ /* 0x040fe40000000000 */
[----:B------:R-:W-:Y:S01]  /*3c20*/  VIADD R54, R47, 0x8 ;  /* 0x000000082f367836 */ /* 0x000fe20000000000 */
[----:B------:R-:W-:Y:S01]  /*3c30*/  LOP3.LUT R50, R0, R3, RZ, 0xc, !PT ;  /* 0x0000000300327212 */ /* 0x000fe200078e0cff */
[----:B------:R-:W-:-:S02]  /*3c40*/  IMAD.MOV.U32 R3, RZ, RZ, 0x1 ;  /* 0x00000001ff037424 */ /* 0x000fc400078e00ff */
[----:B------:R-:W-:Y:S01]  /*3c50*/  IMAD.MOV.U32 R0, RZ, RZ, -0x1 ;  /* 0xffffffffff007424 */ /* 0x000fe200078e00ff */
[----:B------:R0:W1:Y:S06]  /*3c60*/  POPC R2, R50 ;  /* 0x0000003200027309 */ /* 0x00006c0000000000 */
[----:B01----:R-:W-:Y:S05]  /*3c70*/  WARPSYNC.COLLECTIVE R0, `(.L_x_92) ;  /* 0x0000000000087348 */ /* 0x003fea0003c00000 */
[----:B-1----:R1:W2:Y:S02]  /*3c80*/  SHFL.DOWN P0, R4, R5, R3, R2 ;  /* 0x0800000305047389 */ /* 0x0022a40000000002 */
[----:B012---:R-:W-:Y:S05]  /*3c90*/  ENDCOLLECTIVE ;  /* 0x000000000000791b */ /* 0x007fea0003800000 */
.L_x_92:
        /* <DEDUP_REMOVED lines=8> */
.L_x_93:
        /* <DEDUP_REMOVED lines=9> */
.L_x_94:
[----:B------:R-:W-:Y:S01]  /*3db0*/  IMAD.MOV.U32 R3, RZ, RZ, 0x8 ;  /* 0x00000008ff037424 */ /* 0x000fe200078e00ff */
[----:B------:R-:W-:-:S05]  /*3dc0*/  IADD3 R50, P4, PT, R50, 0x100, RZ ;  /* 0x0000010032327810 */ /* 0x000fca0007f9e0ff */
[----:B------:R-:W-:Y:S01]  /*3dd0*/  IMAD.X R51, RZ, RZ, R51, P4 ;  /* 0x000000ffff337224 */ /* 0x000fe200020e0633 */
[----:B------:R-:W-:-:S04]  /*3de0*/  ISETP.GT.AND P0, PT, R53, R2, PT ;  /* 0x000000023500720c */ /* 0x000fc80003f04270 */
[----:B------:R-:W-:-:S05]  /*3df0*/  SEL R4, R4, RZ, !P0 ;  /* 0x000000ff04047207 */ /* 0x000fca0004000000 */
[----:B------:R-:W-:Y:S02]  /*3e00*/  IMAD.IADD R45, R55, 0x1, R4 ;  /* 0x00000001372d7824 */ /* 0x000fe400078e0204 */
[----:B------:R-:W-:Y:S02]  /*3e10*/  VIADD R55, R47, 0x10 ;  /* 0x000000102f377836 */ /* 0x000fe40000000000 */
[----:B------:R-:W-:-:S03]  /*3e20*/  IMAD.MOV.U32 R5, RZ, RZ, R45 ;  /* 0x000000ffff057224 */ /* 0x000fc600078e002d */
[----:B------:R-:W-:-:S13]  /*3e30*/  ISETP.GT.AND P3, PT, R55, R2, PT ;  /* 0x000000023700720c */ /* 0x000fda0003f64270 */
[----:B------:R-:W-:Y:S05]  /*3e40*/  WARPSYNC.COLLECTIVE R0, `(.L_x_95) ;  /* 0x0000000000087348 */ /* 0x000fea0003c00000 */
[----:B------:R0:W1:Y:S02]  /*3e50*/  SHFL.DOWN P0, R4, R5, R3, R2 ;  /* 0x0800000305047389 */ /* 0x0000640000000002 */
[----:B01----:R-:W-:Y:S05]  /*3e60*/  ENDCOLLECTIVE ;  /* 0x000000000000791b */ /* 0x003fea0003800000 */
.L_x_95:
        /* <DEDUP_REMOVED lines=8> */
.L_x_96:
[----:B------:R-:W-:Y:S02]  /*3ef0*/  ISETP.NE.AND P0, PT, R44, 0x65, PT ;  /* 0x000000652c00780c */ /* 0x000fe40003f05270 */
[----:B------:R-:W-:-:S05]  /*3f00*/  SEL R4, R4, RZ, !P3 ;  /* 0x000000ff04047207 */ /* 0x000fca0005800000 */
[----:B------:R-:W-:-:S07]  /*3f10*/  IMAD.IADD R56, R57, 0x1, R4 ;  /* 0x0000000139387824 */ /* 0x000fce00078e0204 */
[----:B------:R-:W-:Y:S05]  /*3f20*/  WARPSYNC.COLLECTIVE R0, `(.L_x_97) ;  /* 0x0000000000087348 */ /* 0x000fea0003c00000 */
[----:B------:R-:W-:Y:S01]  /*3f30*/  VOTE.ALL P0, P0 ;  /* 0x0000000000ff7806 */ /* 0x000fe20000000000 */
[----:B------:R-:W-:-:S12]  /*3f40*/  ENDCOLLECTIVE ;  /* 0x000000000000791b */ /* 0x000fd80003800000 */
.L_x_97:
[----:B------:R-:W-:Y:S05]  /*3f50*/  BRA `(.L_x_98) ;  /* 0xffffffe800287947 */ /* 0x000fea000383ffff */
.L_x_42:
[----:B------:R-:W-:Y:S01]  /*3f60*/  BSSY B1, `(.L_x_99) ;  /* 0x0000006000017945 */ /* 0x000fe20003800000 */
[----:B------:R-:W-:Y:S01]  /*3f70*/  PLOP3.LUT P0, PT, P0, PT, PT, 0x8, 0x80 ;  /* 0x000000000080781c */ /* 0x000fe2000070e170 */
[----:B------:R-:W-:-:S12]  /*3f80*/  IMAD.MOV.U32 R0, RZ, RZ, -0x1 ;  /* 0xffffffffff007424 */ /* 0x000fd800078e00ff */
[----:B-----5:R-:W-:Y:S05]  /*3f90*/  WARPSYNC.COLLECTIVE R0, `(.L_x_100) ;  /* 0x0000000000087348 */ /* 0x020fea0003c00000 */
[----:B------:R-:W-:Y:S01]  /*3fa0*/  VOTE.ANY P0, P0 ;  /* 0x0000000000ff7806 */ /* 0x000fe20000000100 */
[----:B-----5:R-:W-:-:S12]  /*3fb0*/  ENDCOLLECTIVE ;  /* 0x000000000000791b */ /* 0x020fd80003800000 */
.L_x_100:
[----:B------:R-:W-:Y:S05]  /*3fc0*/  BSYNC B1 ;  /* 0x0000000000017941 */ /* 0x000fea0003800000 */
.L_x_99:
[----:B------:R-:W-:Y:S05]  /*3fd0*/  BRA `(.L_x_101) ;  /* 0xffffffe800287947 */ /* 0x000fea000383ffff */
.L_x_46:
[----:B------:R-:W-:Y:S01]  /*3fe0*/  BSSY B1, `(.L_x_102) ;  /* 0x0000006000017945 */ /* 0x000fe20003800000 */
[----:B------:R-:W-:Y:S01]  /*3ff0*/  PLOP3.LUT P0, PT, P0, PT, PT, 0x8, 0x80 ;  /* 0x000000000080781c */ /* 0x000fe2000070e170 */
[----:B------:R-:W-:-:S12]  /*4000*/  IMAD.MOV.U32 R0, RZ, RZ, -0x1 ;  /* 0xffffffffff007424 */ /* 0x000fd800078e00ff */
[----:B-----5:R-:W-:Y:S05]  /*4010*/  WARPSYNC.COLLECTIVE R0, `(.L_x_103) ;  /* 0x0000000000087348 */ /* 0x020fea0003c00000 */
[----:B------:R-:W-:Y:S01]  /*4020*/  VOTE.ANY P0, P0 ;  /* 0x0000000000ff7806 */ /* 0x000fe20000000100 */
[----:B-----5:R-:W-:-:S12]  /*4030*/  ENDCOLLECTIVE ;  /* 0x000000000000791b */ /* 0x020fd80003800000 */
.L_x_103:
[----:B------:R-:W-:Y:S05]  /*4040*/  BSYNC B1 ;  /* 0x0000000000017941 */ /* 0x000fea0003800000 */
.L_x_102:
[----:B------:R-:W-:Y:S05]  /*4050*/  BRA `(.L_x_104) ;  /* 0xffffffe800387947 */ /* 0x000fea000383ffff */
.L_x_48:
[----:B------:R-:W-:Y:S01]  /*4060*/  BSSY B1, `(.L_x_105) ;  /* 0x0000006000017945 */ /* 0x000fe20003800000 */
[----:B------:R-:W-:Y:S01]  /*4070*/  PLOP3.LUT P0, PT, P0, PT, PT, 0x8, 0x80 ;  /* 0x000000000080781c */ /* 0x000fe2000070e170 */
[----:B------:R-:W-:-:S12]  /*4080*/  IMAD.MOV.U32 R0, RZ, RZ, -0x1 ;  /* 0xffffffffff007424 */ /* 0x000fd800078e00ff */
[----:B-----5:R-:W-:Y:S05]  /*4090*/  WARPSYNC.COLLECTIVE R0, `(.L_x_106) ;  /* 0x0000000000087348 */ /* 0x020fea0003c00000 */
[----:B------:R-:W-:Y:S01]  /*40a0*/  VOTE.ANY R0, PT, P0 ;  /* 0x0000000000007806 */ /* 0x000fe200000e0100 */
[----:B-----5:R-:W-:Y:S06]  /*40b0*/  ENDCOLLECTIVE ;  /* 0x000000000000791b */ /* 0x020fec0003800000 */
.L_x_106:
[----:B------:R-:W-:Y:S05]  /*40c0*/  BSYNC B1 ;  /* 0x0000000000017941 */ /* 0x000fea0003800000 */
.L_x_105:
        /* <DEDUP_REMOVED lines=11> */
.L_x_107:
        /* <DEDUP_REMOVED lines=9> */
.L_x_108:
        /* <DEDUP_REMOVED lines=8> */
.L_x_109:
        /* <DEDUP_REMOVED lines=8> */
.L_x_110:
        /* <DEDUP_REMOVED lines=8> */
.L_x_111:
[----:B------:R-:W-:Y:S02]  /*4390*/  ISETP.NE.AND P0, PT, R44, 0x65, PT ;  /* 0x000000652c00780c */ /* 0x000fe40003f05270 */
[----:B------:R-:W-:-:S04]  /*43a0*/  SEL R4, R4, RZ, !P3 ;  /* 0x000000ff04047207 */ /* 0x000fc80005800000 */
[----:B------:R-:W-:-:S07]  /*43b0*/  IADD3 R56, PT, PT, R57, R4, R56 ;  /* 0x0000000439387210 */ /* 0x000fce0007ffe038 */
[----:B------:R-:W-:Y:S05]  /*43c0*/  WARPSYNC.COLLECTIVE R0, `(.L_x_112) ;  /* 0x0000000000087348 */ /* 0x000fea0003c00000 */
[----:B------:R-:W-:Y:S01]  /*43d0*/  VOTE.ALL P0, P0 ;  /* 0x0000000000ff7806 */ /* 0x000fe20000000000 */
[----:B------:R-:W-:-:S12]  /*43e0*/  ENDCOLLECTIVE ;  /* 0x000000000000791b */ /* 0x000fd80003800000 */
.L_x_112:
[----:B------:R-:W-:Y:S05]  /*43f0*/  BRA `(.L_x_113) ;  /* 0xffffffe400d07947 */ /* 0x000fea000383ffff */
.L_x_114:
[----:B------:R-:W-:-:S00]  /*4400*/  BRA `(.L_x_114) ;  /* 0xfffffffc00fc7947 */ /* 0x000fc0000383ffff */
[----:B------:R-:W-:-:S00]  /*4410*/  NOP ;  /* 0x0000000000007918 */ /* 0x000fc00000000000 */
        /* <DEDUP_REMOVED lines=14> */
.L_x_123:


//--------------------- .text._ZN3cub18CUB_300001_SM_10006detail4scan23DeviceCompactInitKernelINS0_13ScanTileStateIiLb1EEEPlEEvT_iT0_ --------------------------
	.section	.text._ZN3cub18CUB_300001_SM_10006detail4scan23DeviceCompactInitKernelINS0_13ScanTileStateIiLb1EEEPlEEvT_iT0_,"ax",@progbits
	.align	128
        .global         _ZN3cub18CUB_300001_SM_10006detail4scan23DeviceCompactInitKernelINS0_13ScanTileStateIiLb1EEEPlEEvT_iT0_
        .type           _ZN3cub18CUB_300001_SM_10006detail4scan23DeviceCompactInitKernelINS0_13ScanTileStateIiLb1EEEPlEEvT_iT0_,@function
        .size           _ZN3cub18CUB_300001_SM_10006detail4scan23DeviceCompactInitKernelINS0_13ScanTileStateIiLb1EEEPlEEvT_iT0_,(.L_x_124 - _ZN3cub18CUB_300001_SM_10006detail4scan23DeviceCompactInitKernelINS0_13ScanTileStateIiLb1EEEPlEEvT_iT0_)
        .other          _ZN3cub18CUB_300001_SM_10006detail4scan23DeviceCompactInitKernelINS0_13ScanTileStateIiLb1EEEPlEEvT_iT0_,@"STO_CUDA_ENTRY STV_DEFAULT"
_ZN3cub18CUB_300001_SM_10006detail4scan23DeviceCompactInitKernelINS0_13ScanTileStateIiLb1EEEPlEEvT_iT0_:
.text._ZN3cub18CUB_300001_SM_10006detail4scan23DeviceCompactInitKernelINS0_13ScanTileStateIiLb1EEEPlEEvT_iT0_:
[----:B------:R-:W-:Y:S01]  /*0000*/  LDC R1, c[0x0][0x37c] ;  /* 0x0000df00ff017b82 */ /* 0x000fe20000000800 */
[----:B------:R-:W0:Y:S07]  /*0010*/  S2R R0, SR_TID.X ;  /* 0x0000000000007919 */ /* 0x000e2e0000002100 */
[----:B------:R-:W1:Y:S01]  /*0020*/  S2UR UR6, SR_CTAID.X ;  /* 0x00000000000679c3 */ /* 0x000e620000002500 */
[----:B------:R-:W2:Y:S07]  /*0030*/  LDCU UR4, c[0x0][0x388] ;  /* 0x00007100ff0477ac */ /* 0x000eae0008000800 */
[----:B------:R-:W1:Y:S01]  /*0040*/  LDC R7, c[0x0][0x360] ;  /* 0x0000d800ff077b82 */ /* 0x000e620000000800 */
[C---:B0-----:R-:W-:Y:S01]  /*0050*/  ISETP.GT.U32.AND P0, PT, R0.reuse, 0x1f, PT ;  /* 0x0000001f0000780c */ /* 0x041fe20003f04070 */
[----:B-1----:R-:W-:Y:S01]  /*0060*/  IMAD R7, R7, UR6, R0 ;  /* 0x0000000607077c24 */ /* 0x002fe2000f8e0200 */
[----:B------:R-:W-:-:S02]  /*0070*/  LOP3.LUT P2, RZ, R0, UR6, RZ, 0xfc, !PT ;  /* 0x0000000600ff7c12 */ /* 0x000fc4000f84fcff */
[----:B------:R-:W-:Y:S02]  /*0080*/  ISETP.NE.OR P0, PT, RZ, UR6, P0 ;  /* 0x00000006ff007c0c */ /* 0x000fe40008705670 */
[----:B--2---:R-:W-:Y:S01]  /*0090*/  ISETP.GE.AND P1, PT, R7, UR4, PT ;  /* 0x0000000407007c0c */ /* 0x004fe2000bf26270 */
[----:B------:R-:W0:Y:S10]  /*00a0*/  LDCU.64 UR4, c[0x0][0x358] ;  /* 0x00006b00ff0477ac */ /* 0x000e340008000a00 */
[----:B------:R-:W1:Y:S02]  /*00b0*/  @!P0 LDC.64 R4, c[0x0][0x380] ;  /* 0x0000e000ff048b82 */ /* 0x000e640000000a00 */
[----:B------:R-:W-:-:S06]  /*00c0*/  @!P1 MOV R6, 0x63 ;  /* 0x0000006300069802 */ /* 0x000fcc0000000f00 */
[----:B------:R-:W2:Y:S01]  /*00d0*/  @!P1 LDC.64 R2, c[0x0][0x380] ;  /* 0x0000e000ff029b82 */ /* 0x000ea20000000a00 */
[----:B-1----:R-:W-:-:S04]  /*00e0*/  @!P0 IMAD.WIDE.U32 R4, R0, 0x8, R4 ;  /* 0x0000000800048825 */ /* 0x002fc800078e0004 */
[----:B--2---:R-:W-:-:S04]  /*00f0*/  @!P1 IMAD.WIDE R2, R7, 0x8, R2 ;  /* 0x0000000807029825 */ /* 0x004fc800078e0202 */
[----:B------:R-:W-:-:S05]  /*0100*/  IMAD.MOV.U32 R7, RZ, RZ, RZ ;  /* 0x000000ffff077224 */ /* 0x000fca00078e00ff */
[----:B0-----:R0:W-:Y:S04]  /*0110*/  @!P1 STG.E.64 desc[UR4][R2.64+0x100], R6 ;  /* 0x0001000602009986 */ /* 0x0011e8000c101b04 */
[----:B------:R0:W-:Y:S01]  /*0120*/  @!P0 STG.E.64 desc[UR4][R4.64], RZ ;  /* 0x000000ff04008986 */ /* 0x0001e2000c101b04 */
[----:B------:R-:W-:Y:S05]  /*0130*/  @P2 EXIT ;  /* 0x000000000000294d */ /* 0x000fea0003800000 */
[----:B0-----:R-:W0:Y:S02]  /*0140*/  LDC.64 R2, c[0x0][0x390] ;  /* 0x0000e400ff027b82 */ /* 0x001e240000000a00 */
[----:B0-----:R-:W-:Y:S01]  /*0150*/  STG.E.64 desc[UR4][R2.64], RZ ;  /* 0x000000ff02007986 */ /* 0x001fe2000c101b04 */
[----:B------:R-:W-:Y:S05]  /*0160*/  EXIT ;  /* 0x000000000000794d */ /* 0x000fea0003800000 */
.L_x_115:
        /* <DEDUP_REMOVED lines=9> */
.L_x_124:


//--------------------- .text._ZN3cub18CUB_300001_SM_10006detail8for_each13static_kernelINS2_12policy_hub_t12policy_500_tEmN6thrust24THRUST_300001_SM_1000_NS8cuda_cub20__uninitialized_fill7functorINS7_10device_ptrI7ElementEESC_EEEEvT0_T1_ --------------------------
	.section	.text._ZN3cub18CUB_300001_SM_10006detail8for_each13static_kernelINS2_12policy_hub_t12policy_500_tEmN6thrust24THRUST_300001_SM_1000_NS8cuda_cub20__uninitialized_fill7functorINS7_10device_ptrI7ElementEESC_EEEEvT0_T1_,"ax",@progbits
	.align	128
        .global         _ZN3cub18CUB_300001_SM_10006detail8for_each13static_kernelINS2_12policy_hub_t12policy_500_tEmN6thrust24THRUST_300001_SM_1000_NS8cuda_cub20__uninitialized_fill7functorINS7_10device_ptrI7ElementEESC_EEEEvT0_T1_
        .type           _ZN3cub18CUB_300001_SM_10006detail8for_each13static_kernelINS2_12policy_hub_t12policy_500_tEmN6thrust24THRUST_300001_SM_1000_NS8cuda_cub20__uninitialized_fill7functorINS7_10device_ptrI7ElementEESC_EEEEvT0_T1_,@function
        .size           _ZN3cub18CUB_300001_SM_10006detail8for_each13static_kernelINS2_12policy_hub_t12policy_500_tEmN6thrust24THRUST_300001_SM_1000_NS8cuda_cub20__uninitialized_fill7functorINS7_10device_ptrI7ElementEESC_EEEEvT0_T1_,(.L_x_125 - _ZN3cub18CUB_300001_SM_10006detail8for_each13static_kernelINS2_12policy_hub_t12policy_500_tEmN6thrust24THRUST_300001_SM_1000_NS8cuda_cub20__uninitialized_fill7functorINS7_10device_ptrI7ElementEESC_EEEEvT0_T1_)
        .other          _ZN3cub18CUB_300001_SM_10006detail8for_each13static_kernelINS2_12policy_hub_t12policy_500_tEmN6thrust24THRUST_300001_SM_1000_NS8cuda_cub20__uninitialized_fill7functorINS7_10device_ptrI7ElementEESC_EEEEvT0_T1_,@"STO_CUDA_ENTRY STV_DEFAULT"
_ZN3cub18CUB_300001_SM_10006detail8for_each13static_kernelINS2_12policy_hub_t12policy_500_tEmN6thrust24THRUST_300001_SM_1000_NS8cuda_cub20__uninitialized_fill7functorINS7_10device_ptrI7ElementEESC_EEEEvT0_T1_:
.text._ZN3cub18CUB_300001_SM_10006detail8for_each13static_kernelINS2_12policy_hub_t12policy_500_tEmN6thrust24THRUST_300001_SM_1000_NS8cuda_cub20__uninitialized_fill7functorINS7_10device_ptrI7ElementEESC_EEEEvT0_T1_:
[----:B------:R-:W-:Y:S08]  /*0000*/  LDC R1, c[0x0][0x37c] ;  /* 0x0000df00ff017b82 */ /* 0x000ff00000000800 */
[----:B------:R-:W0:Y:S01]  /*0010*/  S2UR UR4, SR_CTAID.X ;  /* 0x00000000000479c3 */ /* 0x000e220000002500 */
[----:B------:R-:W1:Y:S01]  /*0020*/  LDCU.64 UR6, c[0x0][0x380] ;  /* 0x00007000ff0677ac */ /* 0x000e620008000a00 */
[----:B------:R-:W2:Y:S01]  /*0030*/  LDCU.64 UR8, c[0x0][0x358] ;  /* 0x00006b00ff0877ac */ /* 0x000ea20008000a00 */
[----:B0-----:R-:W-:-:S04]  /*0040*/  UIMAD.WIDE.U32 UR4, UR4, 0x200, URZ ;  /* 0x00000200040478a5 */ /* 0x001fc8000f8e00ff */
[----:B-1----:R-:W-:-:S04]  /*0050*/  UIADD3 UR6, UP0, UPT, -UR4, UR6, URZ ;  /* 0x0000000604067290 */ /* 0x002fc8000ff1e1ff */
[----:B------:R-:W-:Y:S02]  /*0060*/  UIADD3.X UR7, UPT, UPT, ~UR5, UR7, URZ, UP0, !UPT ;  /* 0x0000000705077290 */ /* 0x000fe400087fe5ff */
[----:B------:R-:W-:-:S04]  /*0070*/  UISETP.GE.U32.AND UP0, UPT, UR6, 0x200, UPT ;  /* 0x000002000600788c */ /* 0x000fc8000bf06070 */
[----:B------:R-:W-:-:S09]  /*0080*/  UISETP.GE.U32.AND.EX UP0, UPT, UR7, URZ, UPT, UP0 ;  /* 0x000000ff0700728c */ /* 0x000fd2000bf06100 */
[----:B--2---:R-:W-:Y:S05]  /*0090*/  BRA.U !UP0, `(.L_x_116) ;  /* 0x0000000108dc7547 */ /* 0x004fea000b800000 */
[----:B------:R-:W0:Y:S01]  /*00a0*/  S2R R0, SR_TID.X ;  /* 0x0000000000007919 */ /* 0x000e220000002100 */
[----:B------:R-:W1:Y:S01]  /*00b0*/  LDCU.64 UR10, c[0x0][0x388] ;  /* 0x00007100ff0a77ac */ /* 0x000e620008000a00 */
[----:B------:R-:W2:Y:S08]  /*00c0*/  LDC.64 R22, c[0x0][0x390] ;  /* 0x0000e400ff167b82 */ /* 0x000eb00000000a00 */
[----:B------:R-:W3:Y:S08]  /*00d0*/  LDC.64 R24, c[0x0][0x398] ;  /* 0x0000e600ff187b82 */ /* 0x000ef00000000a00 */
[----:B------:R-:W4:Y:S08]  /*00e0*/  LDC.64 R6, c[0x0][0x3b0] ;  /* 0x0000ec00ff067b82 */ /* 0x000f300000000a00 */
[----:B------:R-:W5:Y:S01]  /*00f0*/  LDC.64 R20, c[0x0][0x3a0] ;  /* 0x0000e800ff147b82 */ /* 0x000f620000000a00 */
[----:B0-----:R-:W-:-:S07]  /*0100*/  IADD3 R0, P0, PT, R0, UR4, RZ ;  /* 0x0000000400007c10 */ /* 0x001fce000ff1e0ff */
[----:B------:R-:W0:Y:S01]  /*0110*/  LDC.64 R18, c[0x0][0x3a8] ;  /* 0x0000ea00ff127b82 */ /* 0x000e220000000a00 */
[----:B------:R-:W-:Y:S01]  /*0120*/  IMAD.X R3, RZ, RZ, UR5, P0 ;  /* 0x00000005ff037e24 */ /* 0x000fe200080e06ff */
[----:B-1----:R-:W-:-:S04]  /*0130*/  LEA R4, P0, R0, UR10, 0x7 ;  /* 0x0000000a00047c11 */ /* 0x002fc8000f8038ff */
[----:B------:R-:W-:Y:S02]  /*0140*/  LEA.HI.X R5, R0, UR11, R3, 0x7, P0 ;  /* 0x0000000b00057c11 */ /* 0x000fe400080f3c03 */
[----:B------:R-:W1:Y:S03]  /*0150*/  LDC.64 R8, c[0x0][0x3c0] ;  /* 0x0000f000ff087b82 */ /* 0x000e660000000a00 */
[----:B--2---:R-:W-:Y:S04]  /*0160*/  STG.E.64 desc[UR8][R4.64], R22 ;  /* 0x0000001604007986 */ /* 0x004fe8000c101b08 */
[----:B------:R2:W-:Y:S01]  /*0170*/  STG.E.64 desc[UR8][R4.64+0x8000], R22 ;  /* 0x0080001604007986 */ /* 0x0005e2000c101b08 */
[----:B------:R-:W2:Y:S03]  /*0180*/  LDC.64 R2, c[0x0][0x3b8] ;  /* 0x0000ee00ff027b82 */ /* 0x000ea60000000a00 */
[----:B---3--:R-:W-:Y:S04]  /*0190*/  STG.E.64 desc[UR8][R4.64+0x8], R24 ;  /* 0x0000081804007986 */ /* 0x008fe8000c101b08 */
[----:B------:R3:W-:Y:S01]  /*01a0*/  STG.E.64 desc[UR8][R4.64+0x8008], R24 ;  /* 0x0080081804007986 */ /* 0x0007e2000c101b08 */
[----:B------:R-:W3:Y:S03]  /*01b0*/  LDC.64 R12, c[0x0][0x3c8] ;  /* 0x0000f200ff0c7b82 */ /* 0x000ee60000000a00 */
[----:B----4-:R-:W-:Y:S04]  /*01c0*/  STG.E.64 desc[UR8][R4.64+0x20], R6 ;  /* 0x0000200604007986 */ /* 0x010fe8000c101b08 */
[----:B------:R4:W-:Y:S01]  /*01d0*/  STG.E.64 desc[UR8][R4.64+0x8020], R6 ;  /* 0x0080200604007986 */ /* 0x0009e2000c101b08 */
[----:B------:R-:W4:Y:S03]  /*01e0*/  LDC.64 R10, c[0x0][0x3d0] ;  /* 0x0000f400ff0a7b82 */ /* 0x000f260000000a00 */
[----:B-----5:R-:W-:Y:S04]  /*01f0*/  STG.E.64 desc[UR8][R4.64+0x10], R20 ;  /* 0x0000101404007986 */ /* 0x020fe8000c101b08 */
[----:B------:R-:W-:Y:S01]  /*0200*/  STG.E.64 desc[UR8][R4.64+0x8010], R20 ;  /* 0x0080101404007986 */ /* 0x000fe2000c101b08 */
[----:B------:R-:W5:Y:S03]  /*0210*/  LDC.64 R16, c[0x0][0x3d8] ;  /* 0x0000f600ff107b82 */ /* 0x000f660000000a00 */
[----:B0-----:R-:W-:Y:S04]  /*0220*/  STG.E.64 desc[UR8][R4.64+0x18], R18 ;  /* 0x0000181204007986 */ /* 0x001fe8000c101b08 */
[----:B------:R-:W-:Y:S01]  /*0230*/  STG.E.64 desc[UR8][R4.64+0x8018], R18 ;  /* 0x0080181204007986 */ /* 0x000fe2000c101b08 */
[----:B------:R-:W0:Y:S03]  /*0240*/  LDC.64 R14, c[0x0][0x3e0] ;  /* 0x0000f800ff0e7b82 */ /* 0x000e260000000a00 */
[----:B--2---:R-:W-:Y:S04]  /*0250*/  STG.E.64 desc[UR8][R4.64+0x28], R2 ;  /* 0x0000280204007986 */ /* 0x004fe8000c101b08 */
[----:B------:R-:W-:Y:S01]  /*0260*/  STG.E.64 desc[UR8][R4.64+0x8028], R2 ;  /* 0x0080280204007986 */ /* 0x000fe2000c101b08 */
[----:B------:R-:W2:Y:S03]  /*0270*/  LDC.64 R26, c[0x0][0x3e8] ;  /* 0x0000fa00ff1a7b82 */ /* 0x000ea60000000a00 */
[----:B-1----:R-:W-:Y:S04]  /*0280*/  STG.E.64 desc[UR8][R4.64+0x30], R8 ;  /* 0x0000300804007986 */ /* 0x002fe8000c101b08 */
[----:B------:R-:W-:Y:S01]  /*0290*/  STG.E.64 desc[UR8][R4.64+0x8030], R8 ;  /* 0x0080300804007986 */ /* 0x000fe2000c101b08 */
[----:B------:R-:W1:Y:S03]  /*02a0*/  LDC.64 R28, c[0x0][0x3f0] ;  /* 0x0000fc00ff1c7b82 */ /* 0x000e660000000a00 */
[----:B---3--:R-:W-:Y:S04]  /*02b0*/  STG.E.64 desc[UR8][R4.64+0x38], R12 ;  /* 0x0000380c04007986 */ /* 0x008fe8000c101b08 */
[----:B------:R-:W-:Y:S01]  /*02c0*/  STG.E.64 desc[UR8][R4.64+0x8038], R12 ;  /* 0x0080380c04007986 */ /* 0x000fe2000c101b08 */
[----:B------:R-:W3:Y:S03]  /*02d0*/  LDC.64 R22, c[0x0][0x3f8] ;  /* 0x0000fe00ff167b82 */ /* 0x000ee60000000a00 */
[----:B----4-:R-:W-:Y:S04]  /*02e0*/  STG.E.64 desc[UR8][R4.64+0x40], R10 ;  /* 0x0000400a04007986 */ /* 0x010fe8000c101b08 */
[----:B------:R-:W-:Y:S01]  /*02f0*/  STG.E.64 desc[UR8][R4.64+0x8040], R10 ;  /* 0x0080400a04007986 */ /* 0x000fe2000c101b08 */
[----:B------:R-:W4:Y:S03]  /*0300*/  LDC.64 R24, c[0x0][0x400] ;  /* 0x00010000ff187b82 */ /* 0x000f260000000a00 */
[----:B-----5:R-:W-:Y:S04]  /*0310*/  STG.E.64 desc[UR8][R4.64+0x48], R16 ;  /* 0x0000481004007986 */ /* 0x020fe8000c101b08 */
[----:B------:R-:W-:Y:S01]  /*0320*/  STG.E.64 desc[UR8][R4.64+0x8048], R16 ;  /* 0x0080481004007986 */ /* 0x000fe2000c101b08 */
[----:B------:R-:W5:Y:S03]  /*0330*/  LDC.64 R6, c[0x0][0x408] ;  /* 0x00010200ff067b82 */ /* 0x000f660000000a00 */
[----:B0-----:R-:W-:Y:S04]  /*0340*/  STG.E.64 desc[UR8][R4.64+0x50], R14 ;  /* 0x0000500e04007986 */ /* 0x001fe8000c101b08 */
[----:B------:R-:W-:Y:S04]  /*0350*/  STG.E.64 desc[UR8][R4.64+0x8050], R14 ;  /* 0x0080500e04007986 */ /* 0x000fe8000c101b08 */
[----:B--2---:R-:W-:Y:S04]  /*0360*/  STG.E.64 desc[UR8][R4.64+0x58], R26 ;  /* 0x0000581a04007986 */ /* 0x004fe8000c101b08 */
[----:B------:R-:W-:Y:S04]  /*0370*/  STG.E.64 desc[UR8][R4.64+0x8058], R26 ;  /* 0x0080581a04007986 */ /* 0x000fe8000c101b08 */
[----:B-1----:R-:W-:Y:S04]  /*0380*/  STG.E.64 desc[UR8][R4.64+0x60], R28 ;  /* 0x0000601c04007986 */ /* 0x002fe8000c101b08 */
[----:B------:R-:W-:Y:S04]  /*0390*/  STG.E.64 desc[UR8][R4.64+0x8060], R28 ;  /* 0x0080601c04007986 */ /* 0x000fe8000c101b08 */
[----:B---3--:R-:W-:Y:S04]  /*03a0*/  STG.E.64 desc[UR8][R4.64+0x68], R22 ;  /* 0x0000681604007986 */ /* 0x008fe8000c101b08 */
[----:B------:R-:W-:Y:S04]  /*03b0*/  STG.E.64 desc[UR8][R4.64+0x8068], R22 ;  /* 0x0080681604007986 */ /* 0x000fe8000c101b08 */
[----:B----4-:R-:W-:Y:S04]  /*03c0*/  STG.E.64 desc[UR8][R4.64+0x70], R24 ;  /* 0x0000701804007986 */ /* 0x010fe8000c101b08 */
[----:B------:R-:W-:Y:S04]  /*03d0*/  STG.E.64 desc[UR8][R4.64+0x8070], R24 ;  /* 0x0080701804007986 */ /* 0x000fe8000c101b08 */
[----:B-----5:R-:W-:Y:S04]  /*03e0*/  STG.E.64 desc[UR8][R4.64+0x78], R6 ;  /* 0x0000780604007986 */ /* 0x020fe8000c101b08 */
[----:B------:R-:W-:Y:S01]  /*03f0*/  STG.E.64 desc[UR8][R4.64+0x8078], R6 ;  /* 0x0080780604007986 */ /* 0x000fe2000c101b08 */
[----:B------:R-:W-:Y:S05]  /*0400*/  EXIT ;  /* 0x000000000000794d */ /* 0x000fea0003800000 */
.L_x_116:
[----:B------:R-:W0:Y:S01]  /*0410*/  S2R R0, SR_TID.X ;  /* 0x0000000000007919 */ /* 0x000e220000002100 */
[----:B------:R-:W1:Y:S01]  /*0420*/  LDCU.64 UR10, c[0x0][0x388] ;  /* 0x00007100ff0a77ac */ /* 0x000e620008000a00 */
[----:B------:R-:W-:Y:S01]  /*0430*/  IMAD.U32 R4, RZ, RZ, UR7 ;  /* 0x00000007ff047e24 */ /* 0x000fe2000f8e00ff */
[----:B------:R-:W-:Y:S01]  /*0440*/  BSSY.RECONVERGENT B0, `(.L_x_117) ;  /* 0x000002c000007945 */ /* 0x000fe20003800200 */
[----:B------:R-:W-:Y:S01]  /*0450*/  IMAD.U32 R5, RZ, RZ, UR7 ;  /* 0x00000007ff057e24 */ /* 0x000fe2000f8e00ff */
[C---:B0-----:R-:W-:Y:S01]  /*0460*/  ISETP.LT.U32.AND P1, PT, R0.reuse, UR6, PT ;  /* 0x0000000600007c0c */ /* 0x041fe2000bf21070 */
[C---:B------:R-:W-:Y:S01]  /*0470*/  VIADD R2, R0.reuse, 0x100 ;  /* 0x0000010000027836 */ /* 0x040fe20000000000 */
[----:B------:R-:W-:Y:S02]  /*0480*/  IADD3 R0, P2, PT, R0, UR4, RZ ;  /* 0x0000000400007c10 */ /* 0x000fe4000ff5e0ff */
[----:B------:R-:W-:Y:S02]  /*0490*/  ISETP.GT.U32.AND.EX P1, PT, R4, RZ, PT, P1 ;  /* 0x000000ff0400720c */ /* 0x000fe40003f24110 */
[----:B------:R-:W-:Y:S01]  /*04a0*/  ISETP.LT.U32.AND P0, PT, R2, UR6, PT ;  /* 0x0000000602007c0c */ /* 0x000fe2000bf01070 */
[----:B------:R-:W-:Y:S01]  /*04b0*/  IMAD.X R3, RZ, RZ, UR5, P2 ;  /* 0x00000005ff037e24 */ /* 0x000fe200090e06ff */
[----:B-1----:R-:W-:-:S02]  /*04c0*/  LEA R2, P2, R0, UR10, 0x7 ;  /* 0x0000000a00027c11 */ /* 0x002fc4000f8438ff */
[----:B------:R-:W-:Y:S02]  /*04d0*/  ISETP.GT.U32.AND.EX P0, PT, R5, RZ, PT, P0 ;  /* 0x000000ff0500720c */ /* 0x000fe40003f04100 */
[----:B------:R-:W-:-:S05]  /*04e0*/  LEA.HI.X R3, R0, UR11, R3, 0x7, P2 ;  /* 0x0000000b00037c11 */ /* 0x000fca00090f3c03 */
[----:B------:R-:W-:Y:S06]  /*04f0*/  @!P1 BRA `(.L_x_118) ;  /* 0x0000000000809947 */ /* 0x000fec0003800000 */
[----:B------:R-:W0:Y:S08]  /*0500*/  LDC.64 R4, c[0x0][0x390] ;  /* 0x0000e400ff047b82 */ /* 0x000e300000000a00 */
[----:B------:R-:W1:Y:S08]  /*0510*/  LDC.64 R6, c[0x0][0x398] ;  /* 0x0000e600ff067b82 */ /* 0x000e700000000a00 */
[----:B------:R-:W2:Y:S08]  /*0520*/  LDC.64 R8, c[0x0][0x3a0] ;  /* 0x0000e800ff087b82 */ /* 0x000eb00000000a00 */
[----:B------:R-:W3:Y:S01]  /*0530*/  LDC.64 R10, c[0x0][0x3a8] ;  /* 0x0000ea00ff0a7b82 */ /* 0x000ee20000000a00 */
[----:B0-----:R0:W-:Y:S04]  /*0540*/  STG.E.64 desc[UR8][R2.64], R4 ;  /* 0x0000000402007986 */ /* 0x0011e8000c101b08 */
[----:B-1----:R1:W-:Y:S03]  /*0550*/  STG.E.64 desc[UR8][R2.64+0x8], R6 ;  /* 0x0000080602007986 */ /* 0x0023e6000c101b08 */
[----:B------:R-:W4:Y:S01]  /*0560*/  LDC.64 R12, c[0x0][0x3b0] ;  /* 0x0000ec00ff0c7b82 */ /* 0x000f220000000a00 */
[----:B--2---:R2:W-:Y:S07]  /*0570*/  STG.E.64 desc[UR8][R2.64+0x10], R8 ;  /* 0x0000100802007986 */ /* 0x0045ee000c101b08 */
[----:B------:R-:W5:Y:S01]  /*0580*/  LDC.64 R14, c[0x0][0x3b8] ;  /* 0x0000ee00ff0e7b82 */ /* 0x000f620000000a00 */
[----:B---3--:R3:W-:Y:S07]  /*0590*/  STG.E.64 desc[UR8][R2.64+0x18], R10 ;  /* 0x0000180a02007986 */ /* 0x0087ee000c101b08 */
[----:B------:R-:W0:Y:S08]  /*05a0*/  LDC.64 R16, c[0x0][0x3c0] ;  /* 0x0000f000ff107b82 */ /* 0x000e300000000a00 */
[----:B------:R-:W1:Y:S01]  /*05b0*/  LDC.64 R18, c[0x0][0x3c8] ;  /* 0x0000f200ff127b82 */ /* 0x000e620000000a00 */
[----:B----4-:R4:W-:Y:S07]  /*05c0*/  STG.E.64 desc[UR8][R2.64+0x20], R12 ;  /* 0x0000200c02007986 */ /* 0x0109ee000c101b08 */
[----:B------:R-:W2:Y:S01]  /*05d0*/  LDC.64 R20, c[0x0][0x3d0] ;  /* 0x0000f400ff147b82 */ /* 0x000ea20000000a00 */
[----:B-----5:R4:W-:Y:S07]  /*05e0*/  STG.E.64 desc[UR8][R2.64+0x28], R14 ;  /* 0x0000280e02007986 */ /* 0x0209ee000c101b08 */
[----:B------:R-:W5:Y:S01]  /*05f0*/  LDC.64 R22, c[0x0][0x3d8] ;  /* 0x0000f600ff167b82 */ /* 0x000f620000000a00 */
[----:B0-----:R4:W-:Y:S07]  /*0600*/  STG.E.64 desc[UR8][R2.64+0x30], R16 ;  /* 0x0000301002007986 */ /* 0x0019ee000c101b08 */
[----:B------:R-:W0:Y:S01]  /*0610*/  LDC.64 R24, c[0x0][0x3e0] ;  /* 0x0000f800ff187b82 */ /* 0x000e220000000a00 */
[----:B-1----:R4:W-:Y:S07]  /*0620*/  STG.E.64 desc[UR8][R2.64+0x38], R18 ;  /* 0x0000381202007986 */ /* 0x0029ee000c101b08 */
[----:B------:R-:W1:Y:S01]  /*0630*/  LDC.64 R4, c[0x0][0x3e8] ;  /* 0x0000fa00ff047b82 */ /* 0x000e620000000a00 */
[----:B--2---:R4:W-:Y:S07]  /*0640*/  STG.E.64 desc[UR8][R2.64+0x40], R20 ;  /* 0x0000401402007986 */ /* 0x0049ee000c101b08 */
[----:B------:R-:W2:Y:S01]  /*0650*/  LDC.64 R6, c[0x0][0x3f0] ;  /* 0x0000fc00ff067b82 */ /* 0x000ea20000000a00 */
[----:B-----5:R4:W-:Y:S07]  /*0660*/  STG.E.64 desc[UR8][R2.64+0x48], R22 ;  /* 0x0000481602007986 */ /* 0x0209ee000c101b08 */
[----:B------:R-:W5:Y:S01]  /*0670*/  LDC.64 R8, c[0x0][0x3f8] ;  /* 0x0000fe00ff087b82 */ /* 0x000f620000000a00 */
[----:B0-----:R4:W-:Y:S07]  /*0680*/  STG.E.64 desc[UR8][R2.64+0x50], R24 ;  /* 0x0000501802007986 */ /* 0x0019ee000c101b08 */
[----:B---3--:R-:W0:Y:S01]  /*0690*/  LDC.64 R10, c[0x0][0x400] ;  /* 0x00010000ff0a7b82 */ /* 0x008e220000000a00 */
[----:B-1----:R4:W-:Y:S07]  /*06a0*/  STG.E.64 desc[UR8][R2.64+0x58], R4 ;  /* 0x0000580402007986 */ /* 0x0029ee000c101b08 */
[----:B------:R-:W1:Y:S01]  /*06b0*/  LDC.64 R26, c[0x0][0x408] ;  /* 0x00010200ff1a7b82 */ /* 0x000e620000000a00 */
[----:B--2---:R4:W-:Y:S04]  /*06c0*/  STG.E.64 desc[UR8][R2.64+0x60], R6 ;  /* 0x0000600602007986 */ /* 0x0049e8000c101b08 */
[----:B-----5:R4:W-:Y:S04]  /*06d0*/  STG.E.64 desc[UR8][R2.64+0x68], R8 ;  /* 0x0000680802007986 */ /* 0x0209e8000c101b08 */
[----:B0-----:R4:W-:Y:S04]  /*06e0*/  STG.E.64 desc[UR8][R2.64+0x70], R10 ;  /* 0x0000700a02007986 */ /* 0x0019e8000c101b08 */
[----:B-1----:R4:W-:Y:S02]  /*06f0*/  STG.E.64 desc[UR8][R2.64+0x78], R26 ;  /* 0x0000781a02007986 */ /* 0x0029e4000c101b08 */
.L_x_118:
[----:B------:R-:W-:Y:S05]  /*0700*/  BSYNC.RECONVERGENT B0 ;  /* 0x0000000000007941 */ /* 0x000fea0003800200 */
.L_x_117:
[----:B------:R-:W-:Y:S05]  /*0710*/  @!P0 EXIT ;  /* 0x000000000000894d */ /* 0x000fea0003800000 */
[----:B----4-:R-:W0:Y:S08]  /*0720*/  LDC.64 R4, c[0x0][0x390] ;  /* 0x0000e400ff047b82 */ /* 0x010e300000000a00 */
        /* <DEDUP_REMOVED lines=11> */
[----:B----4-:R-:W-:Y:S07]  /*07e0*/  STG.E.64 desc[UR8][R2.64+0x8020], R12 ;  /* 0x0080200c02007986 */ /* 0x010fee000c101b08 */
[----:B------:R-:W4:Y:S01]  /*07f0*/  LDC.64 R20, c[0x0][0x3d0] ;  /* 0x0000f400ff147b82 */ /* 0x000f220000000a00 */
[----:B-----5:R-:W-:Y:S07]  /*0800*/  STG.E.64 desc[UR8][R2.64+0x8028], R14 ;  /* 0x0080280e02007986 */ /* 0x020fee000c101b08 */
[----:B------:R-:W5:Y:S01]  /*0810*/  LDC.64 R22, c[0x0][0x3d8] ;  /* 0x0000f600ff167b82 */ /* 0x000f620000000a00 */
[----:B0-----:R-:W-:Y:S07]  /*0820*/  STG.E.64 desc[UR8][R2.64+0x8030], R16 ;  /* 0x0080301002007986 */ /* 0x001fee000c101b08 */
[----:B------:R-:W0:Y:S01]  /*0830*/  LDC.64 R24, c[0x0][0x3e0] ;  /* 0x0000f800ff187b82 */ /* 0x000e220000000a00 */
[----:B-1----:R-:W-:Y:S07]  /*0840*/  STG.E.64 desc[UR8][R2.64+0x8038], R18 ;  /* 0x0080381202007986 */ /* 0x002fee000c101b08 */
[----:B------:R-:W1:Y:S01]  /*0850*/  LDC.64 R4, c[0x0][0x3e8] ;  /* 0x0000fa00ff047b82 */ /* 0x000e620000000a00 */
[----:B----4-:R-:W-:Y:S07]  /*0860*/  STG.E.64 desc[UR8][R2.64+0x8040], R20 ;  /* 0x0080401402007986 */ /* 0x010fee000c101b08 */
[----:B------:R-:W4:Y:S01]  /*0870*/  LDC.64 R6, c[0x0][0x3f0] ;  /* 0x0000fc00ff067b82 */ /* 0x000f220000000a00 */
[----:B-----5:R-:W-:Y:S07]  /*0880*/  STG.E.64 desc[UR8][R2.64+0x8048], R22 ;  /* 0x0080481602007986 */ /* 0x020fee000c101b08 */
[----:B--2---:R-:W2:Y:S01]  /*0890*/  LDC.64 R8, c[0x0][0x3f8] ;  /* 0x0000fe00ff087b82 */ /* 0x004ea20000000a00 */
[----:B0-----:R-:W-:Y:S07]  /*08a0*/  STG.E.64 desc[UR8][R2.64+0x8050], R24 ;  /* 0x0080501802007986 */ /* 0x001fee000c101b08 */
[----:B---3--:R-:W0:Y:S01]  /*08b0*/  LDC.64 R10, c[0x0][0x400] ;  /* 0x00010000ff0a7b82 */ /* 0x008e220000000a00 */
[----:B-1----:R-:W-:Y:S07]  /*08c0*/  STG.E.64 desc[UR8][R2.64+0x8058], R4 ;  /* 0x0080580402007986 */ /* 0x002fee000c101b08 */
[----:B------:R-:W1:Y:S01]  /*08d0*/  LDC.64 R26, c[0x0][0x408] ;  /* 0x00010200ff1a7b82 */ /* 0x000e620000000a00 */
[----:B----4-:R-:W-:Y:S04]  /*08e0*/  STG.E.64 desc[UR8][R2.64+0x8060], R6 ;  /* 0x0080600602007986 */ /* 0x010fe8000c101b08 */
[----:B--2---:R-:W-:Y:S04]  /*08f0*/  STG.E.64 desc[UR8][R2.64+0x8068], R8 ;  /* 0x0080680802007986 */ /* 0x004fe8000c101b08 */
[----:B0-----:R-:W-:Y:S04]  /*0900*/  STG.E.64 desc[UR8][R2.64+0x8070], R10 ;  /* 0x0080700a02007986 */ /* 0x001fe8000c101b08 */
[----:B-1----:R-:W-:Y:S01]  /*0910*/  STG.E.64 desc[UR8][R2.64+0x8078], R26 ;  /* 0x0080781a02007986 */ /* 0x002fe2000c101b08 */
[----:B------:R-:W-:Y:S05]  /*0920*/  EXIT ;  /* 0x000000000000794d */ /* 0x000fea0003800000 */
.L_x_119:
        /* <DEDUP_REMOVED lines=13> */
.L_x_125:


//--------------------- .text._ZN3cub18CUB_300001_SM_10006detail8for_each13static_kernelINS2_12policy_hub_t12policy_500_tEmN6thrust24THRUST_300001_SM_1000_NS8cuda_cub20__uninitialized_fill7functorINS7_10device_ptrIiEEiEEEEvT0_T1_ --------------------------
	.section	.text._ZN3cub18CUB_300001_SM_10006detail8for_each13static_kernelINS2_12policy_hub_t12policy_500_tEmN6thrust24THRUST_300001_SM_1000_NS8cuda_cub20__uninitialized_fill7functorINS7_10device_ptrIiEEiEEEEvT0_T1_,"ax",@progbits
	.align	128
        .global         _ZN3cub18CUB_300001_SM_10006detail8for_each13static_kernelINS2_12policy_hub_t12policy_500_tEmN6thrust24THRUST_300001_SM_1000_NS8cuda_cub20__uninitialized_fill7functorINS7_10device_ptrIiEEiEEEEvT0_T1_
        .type           _ZN3cub18CUB_300001_SM_10006detail8for_each13static_kernelINS2_12policy_hub_t12policy_500_tEmN6thrust24THRUST_300001_SM_1000_NS8cuda_cub20__uninitialized_fill7functorINS7_10device_ptrIiEEiEEEEvT0_T1_,@function
        .size           _ZN3cub18CUB_300001_SM_10006detail8for_each13static_kernelINS2_12policy_hub_t12policy_500_tEmN6thrust24THRUST_300001_SM_1000_NS8cuda_cub20__uninitialized_fill7functorINS7_10device_ptrIiEEiEEEEvT0_T1_,(.L_x_126 - _ZN3cub18CUB_300001_SM_10006detail8for_each13static_kernelINS2_12policy_hub_t12policy_500_tEmN6thrust24THRUST_300001_SM_1000_NS8cuda_cub20__uninitialized_fill7functorINS7_10device_ptrIiEEiEEEEvT0_T1_)
        .other          _ZN3cub18CUB_300001_SM_10006detail8for_each13static_kernelINS2_12policy_hub_t12policy_500_tEmN6thrust24THRUST_300001_SM_1000_NS8cuda_cub20__uninitialized_fill7functorINS7_10device_ptrIiEEiEEEEvT0_T1_,@"STO_CUDA_ENTRY STV_DEFAULT"
_ZN3cub18CUB_300001_SM_10006detail8for_each13static_kernelINS2_12policy_hub_t12policy_500_tEmN6thrust24THRUST_300001_SM_1000_NS8cuda_cub20__uninitialized_fill7functorINS7_10device_ptrIiEEiEEEEvT0_T1_:
.text._ZN3cub18CUB_300001_SM_10006detail8for_each13static_kernelINS2_12policy_hub_t12policy_500_tEmN6thrust24THRUST_300001_SM_1000_NS8cuda_cub20__uninitialized_fill7functorINS7_10device_ptrIiEEiEEEEvT0_T1_:
        /* <DEDUP_REMOVED lines=12> */
[----:B------:R-:W2:Y:S01]  /*00c0*/  LDC R5, c[0x0][0x390] ;  /* 0x0000e400ff057b82 */ /* 0x000ea20000000800 */
[----:B0-----:R-:W-:-:S05]  /*00d0*/  IADD3 R0, P0, PT, R0, UR4, RZ ;  /* 0x0000000400007c10 */ /* 0x001fca000ff1e0ff */
[----:B------:R-:W-:Y:S01]  /*00e0*/  IMAD.X R3, RZ, RZ, UR5, P0 ;  /* 0x00000005ff037e24 */ /* 0x000fe200080e06ff */
[----:B-1----:R-:W-:-:S04]  /*00f0*/  LEA R2, P0, R0, UR6, 0x2 ;  /* 0x0000000600027c11 */ /* 0x002fc8000f8010ff */
[----:B------:R-:W-:-:S05]  /*0100*/  LEA.HI.X R3, R0, UR7, R3, 0x2, P0 ;  /* 0x0000000700037c11 */ /* 0x000fca00080f1403 */
[----:B--2---:R-:W-:Y:S04]  /*0110*/  STG.E desc[UR8][R2.64], R5 ;  /* 0x0000000502007986 */ /* 0x004fe8000c101908 */
[----:B------:R-:W-:Y:S01]  /*0120*/  STG.E desc[UR8][R2.64+0x400], R5 ;  /* 0x0004000502007986 */ /* 0x000fe2000c101908 */
[----:B------:R-:W-:Y:S05]  /*0130*/  EXIT ;  /* 0x000000000000794d */ /* 0x000fea0003800000 */
.L_x_120:
[----:B------:R-:W0:Y:S01]  /*0140*/  S2R R0, SR_TID.X ;  /* 0x0000000000007919 */ /* 0x000e220000002100 */
[----:B------:R-:W-:Y:S01]  /*0150*/  IMAD.U32 R2, RZ, RZ, UR7 ;  /* 0x00000007ff027e24 */ /* 0x000fe2000f8e00ff */
[----:B------:R-:W1:Y:S01]  /*0160*/  LDCU.64 UR10, c[0x0][0x388] ;  /* 0x00007100ff0a77ac */ /* 0x000e620008000a00 */
[----:B------:R-:W-:Y:S01]  /*0170*/  IMAD.U32 R4, RZ, RZ, UR7 ;  /* 0x00000007ff047e24 */ /* 0x000fe2000f8e00ff */
[----:B0-----:R-:W-:-:S04]  /*0180*/  ISETP.LT.U32.AND P0, PT, R0, UR6, PT ;  /* 0x0000000600007c0c */ /* 0x001fc8000bf01070 */
[----:B------:R-:W-:Y:S01]  /*0190*/  ISETP.GT.U32.AND.EX P0, PT, R2, RZ, PT, P0 ;  /* 0x000000ff0200720c */ /* 0x000fe20003f04100 */
[C---:B------:R-:W-:Y:S01]  /*01a0*/  VIADD R2, R0.reuse, 0x100 ;  /* 0x0000010000027836 */ /* 0x040fe20000000000 */
[----:B------:R-:W-:-:S04]  /*01b0*/  IADD3 R0, P2, PT, R0, UR4, RZ ;  /* 0x0000000400007c10 */ /* 0x000fc8000ff5e0ff */
[----:B------:R-:W-:Y:S01]  /*01c0*/  ISETP.LT.U32.AND P1, PT, R2, UR6, PT ;  /* 0x0000000602007c0c */ /* 0x000fe2000bf21070 */
[----:B------:R-:W-:Y:S01]  /*01d0*/  IMAD.X R3, RZ, RZ, UR5, P2 ;  /* 0x00000005ff037e24 */ /* 0x000fe200090e06ff */
[----:B-1----:R-:W-:Y:S02]  /*01e0*/  LEA R2, P2, R0, UR10, 0x2 ;  /* 0x0000000a00027c11 */ /* 0x002fe4000f8410ff */
[----:B------:R-:W-:Y:S02]  /*01f0*/  ISETP.GT.U32.AND.EX P1, PT, R4, RZ, PT, P1 ;  /* 0x000000ff0400720c */ /* 0x000fe40003f24110 */
[----:B------:R-:W-:Y:S01]  /*0200*/  LEA.HI.X R3, R0, UR11, R3, 0x2, P2 ;  /* 0x0000000b00037c11 */ /* 0x000fe200090f1403 */
[----:B------:R-:W0:Y:S04]  /*0210*/  @P0 LDC R5, c[0x0][0x390] ;  /* 0x0000e400ff050b82 */ /* 0x000e280000000800 */
[----:B0-----:R0:W-:Y:S06]  /*0220*/  @P0 STG.E desc[UR8][R2.64], R5 ;  /* 0x0000000502000986 */ /* 0x0011ec000c101908 */
[----:B------:R-:W-:Y:S05]  /*0230*/  @!P1 EXIT ;  /* 0x000000000000994d */ /* 0x000fea0003800000 */
[----:B0-----:R-:W0:Y:S02]  /*0240*/  LDC R5, c[0x0][0x390] ;  /* 0x0000e400ff057b82 */ /* 0x001e240000000800 */
[----:B0-----:R-:W-:Y:S01]  /*0250*/  STG.E desc[UR8][R2.64+0x400], R5 ;  /* 0x0004000502007986 */ /* 0x001fe2000c101908 */
[----:B------:R-:W-:Y:S05]  /*0260*/  EXIT ;  /* 0x000000000000794d */ /* 0x000fea0003800000 */
.L_x_121:
        /* <DEDUP_REMOVED lines=9> */
.L_x_126:


//--------------------- .text._ZN3cub18CUB_300001_SM_10006detail11EmptyKernelIvEEvv --------------------------
	.section	.text._ZN3cub18CUB_300001_SM_10006detail11EmptyKernelIvEEvv,"ax",@progbits
	.align	128
        .global         _ZN3cub18CUB_300001_SM_10006detail11EmptyKernelIvEEvv
        .type           _ZN3cub18CUB_300001_SM_10006detail11EmptyKernelIvEEvv,@function
        .size           _ZN3cub18CUB_300001_SM_10006detail11EmptyKernelIvEEvv,(.L_x_127 - _ZN3cub18CUB_300001_SM_10006detail11EmptyKernelIvEEvv)
        .other          _ZN3cub18CUB_300001_SM_10006detail11EmptyKernelIvEEvv,@"STO_CUDA_ENTRY STV_DEFAULT"
_ZN3cub18CUB_300001_SM_10006detail11EmptyKernelIvEEvv:
.text._ZN3cub18CUB_300001_SM_10006detail11EmptyKernelIvEEvv:
[----:B------:R-:W-:Y:S01]  /*0000*/  LDC R1, c[0x0][0x37c] ;  /* 0x0000df00ff017b82 */ /* 0x000fe20000000800 */
[----:B------:R-:W-:Y:S05]  /*0010*/  EXIT ;  /* 0x000000000000794d */ /* 0x000fea0003800000 */
.L_x_122:
        /* <DEDUP_REMOVED lines=14> */
.L_x_127:


//--------------------- .nv.shared._ZN3cub18CUB_300001_SM_10006detail6select23DeviceSelectSweepKernelINS2_10policy_hubI7ElementiiLb0ELNS0_10SelectImplE0EE10Policy1000EN6thrust24THRUST_300001_SM_1000_NS6detail15normal_iteratorINSA_10device_ptrIS5_EEEENSC_INSD_IKiEEEESF_PlNS0_13ScanTileStateIiLb1EEE13CopyPredicateNS0_8NullTypeEiNS2_19streaming_context_tIlLb1EEELS6_0EEEvT0_T1_T2_T3_T4_T5_T6_T7_iT8_NS1_7vsmem_tE --------------------------
	.section	.nv.shared._ZN3cub18CUB_300001_SM_10006detail6select23DeviceSelectSweepKernelINS2_10policy_hubI7ElementiiLb0ELNS0_10SelectImplE0EE10Policy1000EN6thrust24THRUST_300001_SM_1000_NS6detail15normal_iteratorINSA_10device_ptrIS5_EEEENSC_INSD_IKiEEEESF_PlNS0_13ScanTileStateIiLb1EEE13CopyPredicateNS0_8NullTypeEiNS2_19streaming_context_tIlLb1EEELS6_0EEEvT0_T1_T2_T3_T4_T5_T6_T7_iT8_NS1_7vsmem_tE,"aw",@nobits
	.sectionflags	@""
	.align	16
.nv.shared._ZN3cub18CUB_300001_SM_10006detail6select23DeviceSelectSweepKernelINS2_10policy_hubI7ElementiiLb0ELNS0_10SelectImplE0EE10Policy1000EN6thrust24THRUST_300001_SM_1000_NS6detail15normal_iteratorINSA_10device_ptrIS5_EEEENSC_INSD_IKiEEEESF_PlNS0_13ScanTileStateIiLb1EEE13CopyPredicateNS0_8NullTypeEiNS2_19streaming_context_tIlLb1EEELS6_0EEEvT0_T1_T2_T3_T4_T5_T6_T7_iT8_NS1_7vsmem_tE:
	.zero		33840


//--------------------- .nv.shared.reserved.0     --------------------------
	.section	.nv.shared.reserved.0,"aw",@nobits
	.weak		__nv_reservedSMEM_offset_0_alias
	.size		__nv_reservedSMEM_offset_0_alias, 0, 64
	.other		__nv_reservedSMEM_offset_0_alias,@"STO_CUDA_RESERVED_SHARED STV_DEFAULT"
__nv_reservedSMEM_offset_0_alias:
	.zero		0
	.zero		64


//--------------------- .nv.global                --------------------------
	.section	.nv.global,"aw",@nobits
.nv.global:
	.type		_ZN34_INTERNAL_17d0d489_4_k_cu_74f577186thrust24THRUST_300001_SM_1000_NS3seqE,@object
	.size		_ZN34_INTERNAL_17d0d489_4_k_cu_74f577186thrust24THRUST_300001_SM_1000_NS3seqE,(_ZN34_INTERNAL_17d0d489_4_k_cu_74f577184cuda3std3__48in_placeE - _ZN34_INTERNAL_17d0d489_4_k_cu_74f577186thrust24THRUST_300001_SM_1000_NS3seqE)
_ZN34_INTERNAL_17d0d489_4_k_cu_74f577186thrust24THRUST_300001_SM_1000_NS3seqE:
	.zero		1
	.type		_ZN34_INTERNAL_17d0d489_4_k_cu_74f577184cuda3std3__48in_placeE,@object
	.size		_ZN34_INTERNAL_17d0d489_4_k_cu_74f577184cuda3std3__48in_placeE,(_ZN34_INTERNAL_17d0d489_4_k_cu_74f577184cuda3std6ranges3__45__cpo4sizeE - _ZN34_INTERNAL_17d0d489_4_k_cu_74f577184cuda3std3__48in_placeE)
_ZN34_INTERNAL_17d0d489_4_k_cu_74f577184cuda3std3__48in_placeE:
	.zero		1
	.type		_ZN34_INTERNAL_17d0d489_4_k_cu_74f577184cuda3std6ranges3__45__cpo4sizeE,@object
	.size		_ZN34_INTERNAL_17d0d489_4_k_cu_74f577184cuda3std6ranges3__45__cpo4sizeE,(_ZN34_INTERNAL_17d0d489_4_k_cu_74f577186thrust24THRUST_300001_SM_1000_NS12placeholders2_3E - _ZN34_INTERNAL_17d0d489_4_k_cu_74f577184cuda3std6ranges3__45__cpo4sizeE)
_ZN34_INTERNAL_17d0d489_4_k_cu_74f577184cuda3std6ranges3__45__cpo4sizeE:
	.zero		1
	.type		_ZN34_INTERNAL_17d0d489_4_k_cu_74f577186thrust24THRUST_300001_SM_1000_NS12placeholders2_3E,@object
	.size		_ZN34_INTERNAL_17d0d489_4_k_cu_74f577186thrust24THRUST_300001_SM_1000_NS12placeholders2_3E,(_ZN34_INTERNAL_17d0d489_4_k_cu_74f577184cuda3std3__45__cpo6cbeginE - _ZN34_INTERNAL_17d0d489_4_k_cu_74f577186thrust24THRUST_300001_SM_1000_NS12placeholders2_3E)
_ZN34_INTERNAL_17d0d489_4_k_cu_74f577186thrust24THRUST_300001_SM_1000_NS12placeholders2_3E:
	.zero		1
	.type		_ZN34_INTERNAL_17d0d489_4_k_cu_74f577184cuda3std3__45__cpo6cbeginE,@object
	.size		_ZN34_INTERNAL_17d0d489_4_k_cu_74f577184cuda3std3__45__cpo6cbeginE,(_ZN34_INTERNAL_17d0d489_4_k_cu_74f577184cuda3std6ranges3__45__cpo6cbeginE - _ZN34_INTERNAL_17d0d489_4_k_cu_74f577184cuda3std3__45__cpo6cbeginE)
_ZN34_INTERNAL_17d0d489_4_k_cu_74f577184cuda3std3__45__cpo6cbeginE:
	.zero		1
	.type		_ZN34_INTERNAL_17d0d489_4_k_cu_74f577184cuda3std6ranges3__45__cpo6cbeginE,@object
	.size		_ZN34_INTERNAL_17d0d489_4_k_cu_74f577184cuda3std6ranges3__45__cpo6cbeginE,(_ZN34_INTERNAL_17d0d489_4_k_cu_74f577186thrust24THRUST_300001_SM_1000_NS12placeholders2_7E - _ZN34_INTERNAL_17d0d489_4_k_cu_74f577184cuda3std6ranges3__45__cpo6cbeginE)
_ZN34_INTERNAL_17d0d489_4_k_cu_74f577184cuda3std6ranges3__45__cpo6cbeginE:
	.zero		1
	.type		_ZN34_INTERNAL_17d0d489_4_k_cu_74f577186thrust24THRUST_300001_SM_1000_NS12placeholders2_7E,@object
	.size		_ZN34_INTERNAL_17d0d489_4_k_cu_74f577186thrust24THRUST_300001_SM_1000_NS12placeholders2_7E,(_ZN34_INTERNAL_17d0d489_4_k_cu_74f577184cuda3std3__45__cpo7crbeginE - _ZN34_INTERNAL_17d0d489_4_k_cu_74f577186thrust24THRUST_300001_SM_1000_NS12placeholders2_7E)
_ZN34_INTERNAL_17d0d489_4_k_cu_74f577186thrust24THRUST_300001_SM_1000_NS12placeholders2_7E:
	.zero		1
	.type		_ZN34_INTERNAL_17d0d489_4_k_cu_74f577184cuda3std3__45__cpo7crbeginE,@object
	.size		_ZN34_INTERNAL_17d0d489_4_k_cu_74f577184cuda3std3__45__cpo7crbeginE,(_ZN34_INTERNAL_17d0d489_4_k_cu_74f577184cuda3std6ranges3__45__cpo4nextE - _ZN34_INTERNAL_17d0d489_4_k_cu_74f577184cuda3std3__45__cpo7crbeginE)
_ZN34_INTERNAL_17d0d489_4_k_cu_74f577184cuda3std3__45__cpo7crbeginE:
	.zero		1
	.type		_ZN34_INTERNAL_17d0d489_4_k_cu_74f577184cuda3std6ranges3__45__cpo4nextE,@object
	.size		_ZN34_INTERNAL_17d0d489_4_k_cu_74f577184cuda3std6ranges3__45__cpo4nextE,(_ZN34_INTERNAL_17d0d489_4_k_cu_74f577184cuda3std6ranges3__45__cpo4swapE - _ZN34_INTERNAL_17d0d489_4_k_cu_74f577184cuda3std6ranges3__45__cpo4nextE)
_ZN34_INTERNAL_17d0d489_4_k_cu_74f577184cuda3std6ranges3__45__cpo4nextE:
	.zero		1
	.type		_ZN34_INTERNAL_17d0d489_4_k_cu_74f577184cuda3std6ranges3__45__cpo4swapE,@object
	.size		_ZN34_INTERNAL_17d0d489_4_k_cu_74f577184cuda3std6ranges3__45__cpo4swapE,(_ZN34_INTERNAL_17d0d489_4_k_cu_74f577186thrust24THRUST_300001_SM_1000_NS8cuda_cub3parE - _ZN34_INTERNAL_17d0d489_4_k_cu_74f577184cuda3std6ranges3__45__cpo4swapE)
_ZN34_INTERNAL_17d0d489_4_k_cu_74f577184cuda3std6ranges3__45__cpo4swapE:
	.zero		1
	.type		_ZN34_INTERNAL_17d0d489_4_k_cu_74f577186thrust24THRUST_300001_SM_1000_NS8cuda_cub3parE,@object
	.size		_ZN34_INTERNAL_17d0d489_4_k_cu_74f577186thrust24THRUST_300001_SM_1000_NS8cuda_cub3parE,(_ZN34_INTERNAL_17d0d489_4_k_cu_74f577186thrust24THRUST_300001_SM_1000_NS12placeholders2_9E - _ZN34_INTERNAL_17d0d489_4_k_cu_74f577186thrust24THRUST_300001_SM_1000_NS8cuda_cub3parE)
_ZN34_INTERNAL_17d0d489_4_k_cu_74f577186thrust24THRUST_300001_SM_1000_NS8cuda_cub3parE:
	.zero		1
	.type		_ZN34_INTERNAL_17d0d489_4_k_cu_74f577186thrust24THRUST_300001_SM_1000_NS12placeholders2_9E,@object
	.size		_ZN34_INTERNAL_17d0d489_4_k_cu_74f577186thrust24THRUST_300001_SM_1000_NS12placeholders2_9E,(_ZN34_INTERNAL_17d0d489_4_k_cu_74f577184cuda3std3__436_GLOBAL__N__17d0d489_4_k_cu_74f577186ignoreE - _ZN34_INTERNAL_17d0d489_4_k_cu_74f577186thrust24THRUST_300001_SM_1000_NS12placeholders2_9E)
_ZN34_INTERNAL_17d0d489_4_k_cu_74f577186thrust24THRUST_300001_SM_1000_NS12placeholders2_9E:
	.zero		1
	.type		_ZN34_INTERNAL_17d0d489_4_k_cu_74f577184cuda3std3__436_GLOBAL__N__17d0d489_4_k_cu_74f577186ignoreE,@object
	.size		_ZN34_INTERNAL_17d0d489_4_k_cu_74f577184cuda3std3__436_GLOBAL__N__17d0d489_4_k_cu_74f577186ignoreE,(_ZN34_INTERNAL_17d0d489_4_k_cu_74f577184cuda3std6ranges3__45__cpo4dataE - _ZN34_INTERNAL_17d0d489_4_k_cu_74f577184cuda3std3__436_GLOBAL__N__17d0d489_4_k_cu_74f577186ignoreE)
_ZN34_INTERNAL_17d0d489_4_k_cu_74f577184cuda3std3__436_GLOBAL__N__17d0d489_4_k_cu_74f577186ignoreE:
	.zero		1
	.type		_ZN34_INTERNAL_17d0d489_4_k_cu_74f577184cuda3std6ranges3__45__cpo4dataE,@object
	.size		_ZN34_INTERNAL_17d0d489_4_k_cu_74f577184cuda3std6ranges3__45__cpo4dataE,(_ZN34_INTERNAL_17d0d489_4_k_cu_74f577186thrust24THRUST_300001_SM_1000_NS12placeholders2_1E - _ZN34_INTERNAL_17d0d489_4_k_cu_74f577184cuda3std6ranges3__45__cpo4dataE)
_ZN34_INTERNAL_17d0d489_4_k_cu_74f577184cuda3std6ranges3__45__cpo4dataE:
	.zero		1
	.type		_ZN34_INTERNAL_17d0d489_4_k_cu_74f577186thrust24THRUST_300001_SM_1000_NS12placeholders2_1E,@object
	.size		_ZN34_INTERNAL_17d0d489_4_k_cu_74f577186thrust24THRUST_300001_SM_1000_NS12placeholders2_1E,(_ZN34_INTERNAL_17d0d489_4_k_cu_74f577184cuda3std3__45__cpo5beginE - _ZN34_INTERNAL_17d0d489_4_k_cu_74f577186thrust24THRUST_300001_SM_1000_NS12placeholders2_1E)
_ZN34_INTERNAL_17d0d489_4_k_cu_74f577186thrust24THRUST_300001_SM_1000_NS12placeholders2_1E:
	.zero		1
	.type		_ZN34_INTERNAL_17d0d489_4_k_cu_74f577184cuda3std3__45__cpo5beginE,@object
	.size		_ZN34_INTERNAL_17d0d489_4_k_cu_74f577184cuda3std3__45__cpo5beginE,(_ZN34_INTERNAL_17d0d489_4_k_cu_74f577184cuda3std6ranges3__45__cpo5beginE - _ZN34_INTERNAL_17d0d489_4_k_cu_74f577184cuda3std3__45__cpo5beginE)
_ZN34_INTERNAL_17d0d489_4_k_cu_74f577184cuda3std3__45__cpo5beginE:
	.zero		1
	.type		_ZN34_INTERNAL_17d0d489_4_k_cu_74f577184cuda3std6ranges3__45__cpo5beginE,@object
	.size		_ZN34_INTERNAL_17d0d489_4_k_cu_74f577184cuda3std6ranges3__45__cpo5beginE,(_ZN34_INTERNAL_17d0d489_4_k_cu_74f577186thrust24THRUST_300001_SM_1000_NS12placeholders2_5E - _ZN34_INTERNAL_17d0d489_4_k_cu_74f577184cuda3std6ranges3__45__cpo5beginE)
_ZN34_INTERNAL_17d0d489_4_k_cu_74f577184cuda3std6ranges3__45__cpo5beginE:
	.zero		1
	.type		_ZN34_INTERNAL_17d0d489_4_k_cu_74f577186thrust24THRUST_300001_SM_1000_NS12placeholders2_5E,@object
	.size		_ZN34_INTERNAL_17d0d489_4_k_cu_74f577186thrust24THRUST_300001_SM_1000_NS12placeholders2_5E,(_ZN34_INTERNAL_17d0d489_4_k_cu_74f577184cuda3std3__45__cpo6rbeginE - _ZN34_INTERNAL_17d0d489_4_k_cu_74f577186thrust24THRUST_300001_SM_1000_NS12placeholders2_5E)
_ZN34_INTERNAL_17d0d489_4_k_cu_74f577186thrust24THRUST_300001_SM_1000_NS12placeholders2_5E:
	.zero		1
	.type		_ZN34_INTERNAL_17d0d489_4_k_cu_74f577184cuda3std3__45__cpo6rbeginE,@object
	.size		_ZN34_INTERNAL_17d0d489_4_k_cu_74f577184cuda3std3__45__cpo6rbeginE,(_ZN34_INTERNAL_17d0d489_4_k_cu_74f577184cuda3std6ranges3__45__cpo7advanceE - _ZN34_INTERNAL_17d0d489_4_k_cu_74f577184cuda3std3__45__cpo6rbeginE)
_ZN34_INTERNAL_17d0d489_4_k_cu_74f577184cuda3std3__45__cpo6rbeginE:
	.zero		1
	.type		_ZN34_INTERNAL_17d0d489_4_k_cu_74f577184cuda3std6ranges3__45__cpo7advanceE,@object
	.size		_ZN34_INTERNAL_17d0d489_4_k_cu_74f577184cuda3std6ranges3__45__cpo7advanceE,(_ZN34_INTERNAL_17d0d489_4_k_cu_74f577184cuda3std3__47nulloptE - _ZN34_INTERNAL_17d0d489_4_k_cu_74f577184cuda3std6ranges3__45__cpo7advanceE)
_ZN34_INTERNAL_17d0d489_4_k_cu_74f577184cuda3std6ranges3__45__cpo7advanceE:
	.zero		1
	.type		_ZN34_INTERNAL_17d0d489_4_k_cu_74f577184cuda3std3__47nulloptE,@object
	.size		_ZN34_INTERNAL_17d0d489_4_k_cu_74f577184cuda3std3__47nulloptE,(_ZN34_INTERNAL_17d0d489_4_k_cu_74f577184cuda3std6ranges3__45__cpo8distanceE - _ZN34_INTERNAL_17d0d489_4_k_cu_74f577184cuda3std3__47nulloptE)
_ZN34_INTERNAL_17d0d489_4_k_cu_74f577184cuda3std3__47nulloptE:
	.zero		1
	.type		_ZN34_INTERNAL_17d0d489_4_k_cu_74f577184cuda3std6ranges3__45__cpo8distanceE,@object
	.size		_ZN34_INTERNAL_17d0d489_4_k_cu_74f577184cuda3std6ranges3__45__cpo8distanceE,(_ZN34_INTERNAL_17d0d489_4_k_cu_74f577186thrust24THRUST_300001_SM_1000_NS12placeholders3_10E - _ZN34_INTERNAL_17d0d489_4_k_cu_74f577184cuda3std6ranges3__45__cpo8distanceE)
_ZN34_INTERNAL_17d0d489_4_k_cu_74f577184cuda3std6ranges3__45__cpo8distanceE:
	.zero		1
	.type		_ZN34_INTERNAL_17d0d489_4_k_cu_74f577186thrust24THRUST_300001_SM_1000_NS12placeholders3_10E,@object
	.size		_ZN34_INTERNAL_17d0d489_4_k_cu_74f577186thrust24THRUST_300001_SM_1000_NS12placeholders3_10E,(_ZN34_INTERNAL_17d0d489_4_k_cu_74f577184cuda3std3__419piecewise_constructE - _ZN34_INTERNAL_17d0d489_4_k_cu_74f577186thrust24THRUST_300001_SM_1000_NS12placeholders3_10E)
_ZN34_INTERNAL_17d0d489_4_k_cu_74f577186thrust24THRUST_300001_SM_1000_NS12placeholders3_10E:
	.zero		1
	.type		_ZN34_INTERNAL_17d0d489_4_k_cu_74f577184cuda3std3__419piecewise_constructE,@object
	.size		_ZN34_INTERNAL_17d0d489_4_k_cu_74f577184cuda3std3__419piecewise_constructE,(_ZN34_INTERNAL_17d0d489_4_k_cu_74f577184cuda3std6ranges3__45__cpo5cdataE - _ZN34_INTERNAL_17d0d489_4_k_cu_74f577184cuda3std3__419piecewise_constructE)
_ZN34_INTERNAL_17d0d489_4_k_cu_74f577184cuda3std3__419piecewise_constructE:
	.zero		1
	.type		_ZN34_INTERNAL_17d0d489_4_k_cu_74f577184cuda3std6ranges3__45__cpo5cdataE,@object
	.size		_ZN34_INTERNAL_17d0d489_4_k_cu_74f577184cuda3std6ranges3__45__cpo5cdataE,(_ZN34_INTERNAL_17d0d489_4_k_cu_74f577186thrust24THRUST_300001_SM_1000_NS12placeholders2_2E - _ZN34_INTERNAL_17d0d489_4_k_cu_74f577184cuda3std6ranges3__45__cpo5cdataE)
_ZN34_INTERNAL_17d0d489_4_k_cu_74f577184cuda3std6ranges3__45__cpo5cdataE:
	.zero		1
	.type		_ZN34_INTERNAL_17d0d489_4_k_cu_74f577186thrust24THRUST_300001_SM_1000_NS12placeholders2_2E,@object
	.size		_ZN34_INTERNAL_17d0d489_4_k_cu_74f577186thrust24THRUST_300001_SM_1000_NS12placeholders2_2E,(_ZN34_INTERNAL_17d0d489_4_k_cu_74f577184cuda3std3__45__cpo3endE - _ZN34_INTERNAL_17d0d489_4_k_cu_74f577186thrust24THRUST_300001_SM_1000_NS12placeholders2_2E)
_ZN34_INTERNAL_17d0d489_4_k_cu_74f577186thrust24THRUST_300001_SM_1000_NS12placeholders2_2E:
	.zero		1
	.type		_ZN34_INTERNAL_17d0d489_4_k_cu_74f577184cuda3std3__45__cpo3endE,@object
	.size		_ZN34_INTERNAL_17d0d489_4_k_cu_74f577184cuda3std3__45__cpo3endE,(_ZN34_INTERNAL_17d0d489_4_k_cu_74f577184cuda3std6ranges3__45__cpo3endE - _ZN34_INTERNAL_17d0d489_4_k_cu_74f577184cuda3std3__45__cpo3endE)
_ZN34_INTERNAL_17d0d489_4_k_cu_74f577184cuda3std3__45__cpo3endE:
	.zero		1
	.type		_ZN34_INTERNAL_17d0d489_4_k_cu_74f577184cuda3std6ranges3__45__cpo3endE,@object
	.size		_ZN34_INTERNAL_17d0d489_4_k_cu_74f577184cuda3std6ranges3__45__cpo3endE,(_ZN34_INTERNAL_17d0d489_4_k_cu_74f577186thrust24THRUST_300001_SM_1000_NS12placeholders2_6E - _ZN34_INTERNAL_17d0d489_4_k_cu_74f577184cuda3std6ranges3__45__cpo3endE)
_ZN34_INTERNAL_17d0d489_4_k_cu_74f577184cuda3std6ranges3__45__cpo3endE:
	.zero		1
	.type		_ZN34_INTERNAL_17d0d489_4_k_cu_74f577186thrust24THRUST_300001_SM_1000_NS12placeholders2_6E,@object
	.size		_ZN34_INTERNAL_17d0d489_4_k_cu_74f577186thrust24THRUST_300001_SM_1000_NS12placeholders2_6E,(_ZN34_INTERNAL_17d0d489_4_k_cu_74f577184cuda3std3__45__cpo4rendE - _ZN34_INTERNAL_17d0d489_4_k_cu_74f577186thrust24THRUST_300001_SM_1000_NS12placeholders2_6E)
_ZN34_INTERNAL_17d0d489_4_k_cu_74f577186thrust24THRUST_300001_SM_1000_NS12placeholders2_6E:
	.zero		1
	.type		_ZN34_INTERNAL_17d0d489_4_k_cu_74f577184cuda3std3__45__cpo4rendE,@object
	.size		_ZN34_INTERNAL_17d0d489_4_k_cu_74f577184cuda3std3__45__cpo4rendE,(_ZN34_INTERNAL_17d0d489_4_k_cu_74f577184cuda3std6ranges3__45__cpo9iter_swapE - _ZN34_INTERNAL_17d0d489_4_k_cu_74f577184cuda3std3__45__cpo4rendE)
_ZN34_INTERNAL_17d0d489_4_k_cu_74f577184cuda3std3__45__cpo4rendE:
	.zero		1
	.type		_ZN34_INTERNAL_17d0d489_4_k_cu_74f577184cuda3std6ranges3__45__cpo9iter_swapE,@object
	.size		_ZN34_INTERNAL_17d0d489_4_k_cu_74f577184cuda3std6ranges3__45__cpo9iter_swapE,(_ZN34_INTERNAL_17d0d489_4_k_cu_74f577184cuda3std3__48unexpectE - _ZN34_INTERNAL_17d0d489_4_k_cu_74f577184cuda3std6ranges3__45__cpo9iter_swapE)
_ZN34_INTERNAL_17d0d489_4_k_cu_74f577184cuda3std6ranges3__45__cpo9iter_swapE:
	.zero		1
	.type		_ZN34_INTERNAL_17d0d489_4_k_cu_74f577184cuda3std3__48unexpectE,@object
	.size		_ZN34_INTERNAL_17d0d489_4_k_cu_74f577184cuda3std3__48unexpectE,(_ZN34_INTERNAL_17d0d489_4_k_cu_74f577186thrust24THRUST_300001_SM_1000_NS6system6detail10sequential3seqE - _ZN34_INTERNAL_17d0d489_4_k_cu_74f577184cuda3std3__48unexpectE)
_ZN34_INTERNAL_17d0d489_4_k_cu_74f577184cuda3std3__48unexpectE:
	.zero		1
	.type		_ZN34_INTERNAL_17d0d489_4_k_cu_74f577186thrust24THRUST_300001_SM_1000_NS6system6detail10sequential3seqE,@object
	.size		_ZN34_INTERNAL_17d0d489_4_k_cu_74f577186thrust24THRUST_300001_SM_1000_NS6system6detail10sequential3seqE,(_ZN34_INTERNAL_17d0d489_4_k_cu_74f577186thrust24THRUST_300001_SM_1000_NS12placeholders2_4E - _ZN34_INTERNAL_17d0d489_4_k_cu_74f577186thrust24THRUST_300001_SM_1000_NS6system6detail10sequential3seqE)
_ZN34_INTERNAL_17d0d489_4_k_cu_74f577186thrust24THRUST_300001_SM_1000_NS6system6detail10sequential3seqE:
	.zero		1
	.type		_ZN34_INTERNAL_17d0d489_4_k_cu_74f577186thrust24THRUST_300001_SM_1000_NS12placeholders2_4E,@object
	.size		_ZN34_INTERNAL_17d0d489_4_k_cu_74f577186thrust24THRUST_300001_SM_1000_NS12placeholders2_4E,(_ZN34_INTERNAL_17d0d489_4_k_cu_74f577184cuda3std3__45__cpo4cendE - _ZN34_INTERNAL_17d0d489_4_k_cu_74f577186thrust24THRUST_300001_SM_1000_NS12placeholders2_4E)
_ZN34_INTERNAL_17d0d489_4_k_cu_74f577186thrust24THRUST_300001_SM_1000_NS12placeholders2_4E:
	.zero		1
	.type		_ZN34_INTERNAL_17d0d489_4_k_cu_74f577184cuda3std3__45__cpo4cendE,@object
	.size		_ZN34_INTERNAL_17d0d489_4_k_cu_74f577184cuda3std3__45__cpo4cendE,(_ZN34_INTERNAL_17d0d489_4_k_cu_74f577184cuda3std6ranges3__45__cpo4cendE - _ZN34_INTERNAL_17d0d489_4_k_cu_74f577184cuda3std3__45__cpo4cendE)
_ZN34_INTERNAL_17d0d489_4_k_cu_74f577184cuda3std3__45__cpo4cendE:
	.zero		1
	.type		_ZN34_INTERNAL_17d0d489_4_k_cu_74f577184cuda3std6ranges3__45__cpo4cendE,@object
	.size		_ZN34_INTERNAL_17d0d489_4_k_cu_74f577184cuda3std6ranges3__45__cpo4cendE,(_ZN34_INTERNAL_17d0d489_4_k_cu_74f577184cuda3std3__420unreachable_sentinelE - _ZN34_INTERNAL_17d0d489_4_k_cu_74f577184cuda3std6ranges3__45__cpo4cendE)
_ZN34_INTERNAL_17d0d489_4_k_cu_74f577184cuda3std6ranges3__45__cpo4cendE:
	.zero		1
	.type		_ZN34_INTERNAL_17d0d489_4_k_cu_74f577184cuda3std3__420unreachable_sentinelE,@object
	.size		_ZN34_INTERNAL_17d0d489_4_k_cu_74f577184cuda3std3__420unreachable_sentinelE,(_ZN34_INTERNAL_17d0d489_4_k_cu_74f577184cuda3std6ranges3__45__cpo5ssizeE - _ZN34_INTERNAL_17d0d489_4_k_cu_74f577184cuda3std3__420unreachable_sentinelE)
_ZN34_INTERNAL_17d0d489_4_k_cu_74f577184cuda3std3__420unreachable_sentinelE:
	.zero		1
	.type		_ZN34_INTERNAL_17d0d489_4_k_cu_74f577184cuda3std6ranges3__45__cpo5ssizeE,@object
	.size		_ZN34_INTERNAL_17d0d489_4_k_cu_74f577184cuda3std6ranges3__45__cpo5ssizeE,(_ZN34_INTERNAL_17d0d489_4_k_cu_74f577186thrust24THRUST_300001_SM_1000_NS12placeholders2_8E - _ZN34_INTERNAL_17d0d489_4_k_cu_74f577184cuda3std6ranges3__45__cpo5ssizeE)
_ZN34_INTERNAL_17d0d489_4_k_cu_74f577184cuda3std6ranges3__45__cpo5ssizeE:
	.zero		1
	.type		_ZN34_INTERNAL_17d0d489_4_k_cu_74f577186thrust24THRUST_300001_SM_1000_NS12placeholders2_8E,@object
	.size		_ZN34_INTERNAL_17d0d489_4_k_cu_74f577186thrust24THRUST_300001_SM_1000_NS12placeholders2_8E,(_ZN34_INTERNAL_17d0d489_4_k_cu_74f577184cuda3std3__45__cpo5crendE - _ZN34_INTERNAL_17d0d489_4_k_cu_74f577186thrust24THRUST_300001_SM_1000_NS12placeholders2_8E)
_ZN34_INTERNAL_17d0d489_4_k_cu_74f577186thrust24THRUST_300001_SM_1000_NS12placeholders2_8E:
	.zero		1
	.type		_ZN34_INTERNAL_17d0d489_4_k_cu_74f577184cuda3std3__45__cpo5crendE,@object
	.size		_ZN34_INTERNAL_17d0d489_4_k_cu_74f577184cuda3std3__45__cpo5crendE,(_ZN34_INTERNAL_17d0d489_4_k_cu_74f577184cuda3std6ranges3__45__cpo4prevE - _ZN34_INTERNAL_17d0d489_4_k_cu_74f577184cuda3std3__45__cpo5crendE)
_ZN34_INTERNAL_17d0d489_4_k_cu_74f577184cuda3std3__45__cpo5crendE:
	.zero		1
	.type		_ZN34_INTERNAL_17d0d489_4_k_cu_74f577184cuda3std6ranges3__45__cpo4prevE,@object
	.size		_ZN34_INTERNAL_17d0d489_4_k_cu_74f577184cuda3std6ranges3__45__cpo4prevE,(_ZN34_INTERNAL_17d0d489_4_k_cu_74f577184cuda3std6ranges3__45__cpo9iter_moveE - _ZN34_INTERNAL_17d0d489_4_k_cu_74f577184cuda3std6ranges3__45__cpo4prevE)
_ZN34_INTERNAL_17d0d489_4_k_cu_74f577184cuda3std6ranges3__45__cpo4prevE:
	.zero		1
	.type		_ZN34_INTERNAL_17d0d489_4_k_cu_74f577184cuda3std6ranges3__45__cpo9iter_moveE,@object
	.size		_ZN34_INTERNAL_17d0d489_4_k_cu_74f577184cuda3std6ranges3__45__cpo9iter_moveE,(_ZN34_INTERNAL_17d0d489_4_k_cu_74f577186thrust24THRUST_300001_SM_1000_NS8cuda_cub10par_nosyncE - _ZN34_INTERNAL_17d0d489_4_k_cu_74f577184cuda3std6ranges3__45__cpo9iter_moveE)
_ZN34_INTERNAL_17d0d489_4_k_cu_74f577184cuda3std6ranges3__45__cpo9iter_moveE:
	.zero		1
	.type		_ZN34_INTERNAL_17d0d489_4_k_cu_74f577186thrust24THRUST_300001_SM_1000_NS8cuda_cub10par_nosyncE,@object
	.size		_ZN34_INTERNAL_17d0d489_4_k_cu_74f577186thrust24THRUST_300001_SM_1000_NS8cuda_cub10par_nosyncE,(.L_31 - _ZN34_INTERNAL_17d0d489_4_k_cu_74f577186thrust24THRUST_300001_SM_1000_NS8cuda_cub10par_nosyncE)
_ZN34_INTERNAL_17d0d489_4_k_cu_74f577186thrust24THRUST_300001_SM_1000_NS8cuda_cub10par_nosyncE:
	.zero		1
.L_31:


//--------------------- .nv.constant0._ZN3cub18CUB_300001_SM_10006detail6select23DeviceSelectSweepKernelINS2_10policy_hubI7ElementiiLb0ELNS0_10SelectImplE0EE10Policy1000EN6thrust24THRUST_300001_SM_1000_NS6detail15normal_iteratorINSA_10device_ptrIS5_EEEENSC_INSD_IKiEEEESF_PlNS0_13ScanTileStateIiLb1EEE13CopyPredicateNS0_8NullTypeEiNS2_19streaming_context_tIlLb1EEELS6_0EEEvT0_T1_T2_T3_T4_T5_T6_T7_iT8_NS1_7vsmem_tE --------------------------
	.section	.nv.constant0._ZN3cub18CUB_300001_SM_10006detail6select23DeviceSelectSweepKernelINS2_10policy_hubI7ElementiiLb0ELNS0_10SelectImplE0EE10Policy1000EN6thrust24THRUST_300001_SM_1000_NS6detail15normal_iteratorINSA_10device_ptrIS5_EEEENSC_INSD_IKiEEEESF_PlNS0_13ScanTileStateIiLb1EEE13CopyPredicateNS0_8NullTypeEiNS2_19streaming_context_tIlLb1EEELS6_0EEEvT0_T1_T2_T3_T4_T5_T6_T7_iT8_NS1_7vsmem_tE,"a",@progbits
	.sectionflags	@""
	.align	4
.nv.constant0._ZN3cub18CUB_300001_SM_10006detail6select23DeviceSelectSweepKernelINS2_10policy_hubI7ElementiiLb0ELNS0_10SelectImplE0EE10Policy1000EN6thrust24THRUST_300001_SM_1000_NS6detail15normal_iteratorINSA_10device_ptrIS5_EEEENSC_INSD_IKiEEEESF_PlNS0_13ScanTileStateIiLb1EEE13CopyPredicateNS0_8NullTypeEiNS2_19streaming_context_tIlLb1EEELS6_0EEEvT0_T1_T2_T3_T4_T5_T6_T7_iT8_NS1_7vsmem_tE:
	.zero		1000


//--------------------- .nv.constant0._ZN3cub18CUB_300001_SM_10006detail4scan23DeviceCompactInitKernelINS0_13ScanTileStateIiLb1EEEPlEEvT_iT0_ --------------------------
	.section	.nv.constant0._ZN3cub18CUB_300001_SM_10006detail4scan23DeviceCompactInitKernelINS0_13ScanTileStateIiLb1EEEPlEEvT_iT0_,"a",@progbits
	.sectionflags	@""
	.align	4
.nv.constant0._ZN3cub18CUB_300001_SM_10006detail4scan23DeviceCompactInitKernelINS0_13ScanTileStateIiLb1EEEPlEEvT_iT0_:
	.zero		920


//--------------------- .nv.constant0._ZN3cub18CUB_300001_SM_10006detail8for_each13static_kernelINS2_12policy_hub_t12policy_500_tEmN6thrust24THRUST_300001_SM_1000_NS8cuda_cub20__uninitialized_fill7functorINS7_10device_ptrI7ElementEESC_EEEEvT0_T1_ --------------------------
	.section	.nv.constant0._ZN3cub18CUB_300001_SM_10006detail8for_each13static_kernelINS2_12policy_hub_t12policy_500_tEmN6thrust24THRUST_300001_SM_1000_NS8cuda_cub20__uninitialized_fill7functorINS7_10device_ptrI7ElementEESC_EEEEvT0_T1_,"a",@progbits
	.sectionflags	@""
	.align	4
.nv.constant0._ZN3cub18CUB_300001_SM_10006detail8for_each13static_kernelINS2_12policy_hub_t12policy_500_tEmN6thrust24THRUST_300001_SM_1000_NS8cuda_cub20__uninitialized_fill7functorINS7_10device_ptrI7ElementEESC_EEEEvT0_T1_:
	.zero		1040


//--------------------- .nv.constant0._ZN3cub18CUB_300001_SM_10006detail8for_each13static_kernelINS2_12policy_hub_t12policy_500_tEmN6thrust24THRUST_300001_SM_1000_NS8cuda_cub20__uninitialized_fill7functorINS7_10device_ptrIiEEiEEEEvT0_T1_ --------------------------
	.section	.nv.constant0._ZN3cub18CUB_300001_SM_10006detail8for_each13static_kernelINS2_12policy_hub_t12policy_500_tEmN6thrust24THRUST_300001_SM_1000_NS8cuda_cub20__uninitialized_fill7functorINS7_10device_ptrIiEEiEEEEvT0_T1_,"a",@progbits
	.sectionflags	@""
	.align	4
.nv.constant0._ZN3cub18CUB_300001_SM_10006detail8for_each13static_kernelINS2_12policy_hub_t12policy_500_tEmN6thrust24THRUST_300001_SM_1000_NS8cuda_cub20__uninitialized_fill7functorINS7_10device_ptrIiEEiEEEEvT0_T1_:
	.zero		920


//--------------------- .nv.constant0._ZN3cub18CUB_300001_SM_10006detail11EmptyKernelIvEEvv --------------------------
	.section	.nv.constant0._ZN3cub18CUB_300001_SM_10006detail11EmptyKernelIvEEvv,"a",@progbits
	.sectionflags	@""
	.align	4
.nv.constant0._ZN3cub18CUB_300001_SM_10006detail11EmptyKernelIvEEvv:
	.zero		896


//--------------------- SYMBOLS --------------------------

	.type		.nv.reservedSmem.offset0,@object
	.size		.nv.reservedSmem.offset0,0x4
	.type		.nv.reservedSmem.cap,@object
	.size		.nv.reservedSmem.cap,0x4
